//
// Generated by NVIDIA NVVM Compiler
//
// Compiler Build ID: CL-36424714
// Cuda compilation tools, release 13.0, V13.0.88
// Based on NVVM 20.0.0
//

.version 9.0
.target sm_100
.address_size 64

	// .globl	_Z8imrotatePhS_jjjjdd
// _ZZ8imrotatePhS_jjjjddE9PixBuffer has been demoted
// _ZZ9imrotate2PhS_jjjdddE9PixBuffer has been demoted
// _ZZ9imrotate3PhS_jjjdddE9PixBuffer has been demoted
// _ZZ9imrotate4PhS_jjjdddE9PixBuffer has been demoted
// _ZZ9imrotate5PhPjjjjjdddE9PixBuffer has been demoted

.visible .entry _Z8imrotatePhS_jjjjdd(
	.param .u64 .ptr .align 1 _Z8imrotatePhS_jjjjdd_param_0,
	.param .u64 .ptr .align 1 _Z8imrotatePhS_jjjjdd_param_1,
	.param .u32 _Z8imrotatePhS_jjjjdd_param_2,
	.param .u32 _Z8imrotatePhS_jjjjdd_param_3,
	.param .u32 _Z8imrotatePhS_jjjjdd_param_4,
	.param .u32 _Z8imrotatePhS_jjjjdd_param_5,
	.param .f64 _Z8imrotatePhS_jjjjdd_param_6,
	.param .f64 _Z8imrotatePhS_jjjjdd_param_7
)
{
	.reg .pred 	%p<2>;
	.reg .b16 	%rs<7>;
	.reg .b32 	%r<32>;
	.reg .b64 	%rd<17>;
	.reg .b64 	%fd<23>;
	// demoted variable
	.shared .align 1 .b8 _ZZ8imrotatePhS_jjjjddE9PixBuffer[49152];
	ld.param.u64 	%rd1, [_Z8imrotatePhS_jjjjdd_param_0];
	ld.param.u64 	%rd2, [_Z8imrotatePhS_jjjjdd_param_1];
	ld.param.u32 	%r4, [_Z8imrotatePhS_jjjjdd_param_2];
	ld.param.u32 	%r5, [_Z8imrotatePhS_jjjjdd_param_3];
	ld.param.u32 	%r7, [_Z8imrotatePhS_jjjjdd_param_4];
	ld.param.u32 	%r6, [_Z8imrotatePhS_jjjjdd_param_5];
	ld.param.f64 	%fd1, [_Z8imrotatePhS_jjjjdd_param_6];
	ld.param.f64 	%fd2, [_Z8imrotatePhS_jjjjdd_param_7];
	mov.u32 	%r8, %ntid.x;
	mov.u32 	%r9, %ctaid.x;
	mov.u32 	%r1, %tid.x;
	div.u32 	%r2, %r9, %r7;
	mul.lo.s32 	%r10, %r2, %r7;
	sub.s32 	%r11, %r9, %r10;
	mad.lo.s32 	%r3, %r11, %r8, %r1;
	setp.ge.u32 	%p1, %r3, %r5;
	@%p1 bra 	$L__BB0_2;
	cvta.to.global.u64 	%rd3, %rd2;
	cvta.to.global.u64 	%rd4, %rd1;
	mul.lo.s32 	%r12, %r2, %r6;
	mad.lo.s32 	%r13, %r3, 3, %r12;
	shr.u32 	%r14, %r5, 1;
	shr.u32 	%r15, %r4, 1;
	cvt.rn.f64.s32 	%fd3, %r3;
	cvt.rn.f64.u32 	%fd4, %r14;
	sub.f64 	%fd5, %fd3, %fd4;
	cvt.rzi.s32.f64 	%r16, %fd5;
	sub.s32 	%r17, %r15, %r2;
	cvt.rn.f64.s32 	%fd6, %r17;
	cvt.rzi.s32.f64 	%r18, %fd6;
	cvt.rn.f64.s32 	%fd7, %r16;
	mul.f64 	%fd8, %fd1, %fd7;
	cvt.rn.f64.s32 	%fd9, %r18;
	mul.f64 	%fd10, %fd2, %fd9;
	sub.f64 	%fd11, %fd8, %fd10;
	mul.f64 	%fd12, %fd2, %fd7;
	fma.rn.f64 	%fd13, %fd1, %fd9, %fd12;
	cvt.rn.f64.u32 	%fd14, %r5;
	cvt.rn.f64.u32 	%fd15, %r4;
	mul.f64 	%fd16, %fd14, %fd14;
	fma.rn.f64 	%fd17, %fd15, %fd15, %fd16;
	sqrt.rn.f64 	%fd18, %fd17;
	min.u32 	%r19, %r5, %r4;
	cvt.rn.f64.u32 	%fd19, %r19;
	div.rn.f64 	%fd20, %fd19, %fd18;
	mul.f64 	%fd21, %fd20, %fd11;
	mul.f64 	%fd22, %fd20, %fd13;
	cvt.rzi.s32.f64 	%r20, %fd21;
	add.s32 	%r21, %r20, %r14;
	cvt.rzi.s32.f64 	%r22, %fd22;
	sub.s32 	%r23, %r15, %r22;
	mul.lo.s32 	%r24, %r23, %r6;
	mad.lo.s32 	%r25, %r21, 3, %r24;
	cvt.u64.u32 	%rd5, %r13;
	add.s64 	%rd6, %rd3, %rd5;
	ld.global.u8 	%rs1, [%rd6];
	mov.u32 	%r26, _ZZ8imrotatePhS_jjjjddE9PixBuffer;
	mad.lo.s32 	%r27, %r1, 3, %r26;
	st.shared.u8 	[%r27], %rs1;
	add.s32 	%r28, %r13, 1;
	cvt.u64.u32 	%rd7, %r28;
	add.s64 	%rd8, %rd3, %rd7;
	ld.global.u8 	%rs2, [%rd8];
	st.shared.u8 	[%r27+1], %rs2;
	add.s32 	%r29, %r13, 2;
	cvt.u64.u32 	%rd9, %r29;
	add.s64 	%rd10, %rd3, %rd9;
	ld.global.u8 	%rs3, [%rd10];
	st.shared.u8 	[%r27+2], %rs3;
	bar.sync 	0;
	ld.shared.u8 	%rs4, [%r27];
	cvt.u64.u32 	%rd11, %r25;
	add.s64 	%rd12, %rd4, %rd11;
	st.global.u8 	[%rd12], %rs4;
	ld.shared.u8 	%rs5, [%r27+1];
	add.s32 	%r30, %r25, 1;
	cvt.u64.u32 	%rd13, %r30;
	add.s64 	%rd14, %rd4, %rd13;
	st.global.u8 	[%rd14], %rs5;
	ld.shared.u8 	%rs6, [%r27+2];
	add.s32 	%r31, %r25, 2;
	cvt.u64.u32 	%rd15, %r31;
	add.s64 	%rd16, %rd4, %rd15;
	st.global.u8 	[%rd16], %rs6;
$L__BB0_2:
	ret;

}
	// .globl	_Z9imrotate2PhS_jjjddd
.visible .entry _Z9imrotate2PhS_jjjddd(
	.param .u64 .ptr .align 1 _Z9imrotate2PhS_jjjddd_param_0,
	.param .u64 .ptr .align 1 _Z9imrotate2PhS_jjjddd_param_1,
	.param .u32 _Z9imrotate2PhS_jjjddd_param_2,
	.param .u32 _Z9imrotate2PhS_jjjddd_param_3,
	.param .u32 _Z9imrotate2PhS_jjjddd_param_4,
	.param .f64 _Z9imrotate2PhS_jjjddd_param_5,
	.param .f64 _Z9imrotate2PhS_jjjddd_param_6,
	.param .f64 _Z9imrotate2PhS_jjjddd_param_7
)
{
	.reg .pred 	%p<2>;
	.reg .b16 	%rs<7>;
	.reg .b32 	%r<27>;
	.reg .b64 	%rd<17>;
	.reg .b64 	%fd<17>;
	// demoted variable
	.shared .align 1 .b8 _ZZ9imrotate2PhS_jjjdddE9PixBuffer[3072];
	ld.param.u64 	%rd1, [_Z9imrotate2PhS_jjjddd_param_0];
	ld.param.u64 	%rd2, [_Z9imrotate2PhS_jjjddd_param_1];
	ld.param.u32 	%r3, [_Z9imrotate2PhS_jjjddd_param_2];
	ld.param.u32 	%r4, [_Z9imrotate2PhS_jjjddd_param_3];
	ld.param.u32 	%r5, [_Z9imrotate2PhS_jjjddd_param_4];
	ld.param.f64 	%fd1, [_Z9imrotate2PhS_jjjddd_param_5];
	ld.param.f64 	%fd2, [_Z9imrotate2PhS_jjjddd_param_6];
	ld.param.f64 	%fd3, [_Z9imrotate2PhS_jjjddd_param_7];
	mov.u32 	%r6, %ntid.x;
	mov.u32 	%r7, %ctaid.x;
	mov.u32 	%r1, %tid.x;
	mad.lo.s32 	%r2, %r7, %r6, %r1;
	setp.ge.u32 	%p1, %r2, %r4;
	@%p1 bra 	$L__BB1_2;
	cvta.to.global.u64 	%rd3, %rd2;
	cvta.to.global.u64 	%rd4, %rd1;
	mov.u32 	%r8, %ctaid.y;
	mul.lo.s32 	%r9, %r5, %r8;
	mad.lo.s32 	%r10, %r2, 3, %r9;
	cvt.rn.f64.u32 	%fd4, %r2;
	shr.u32 	%r11, %r4, 1;
	cvt.rn.f64.u32 	%fd5, %r11;
	sub.f64 	%fd6, %fd4, %fd5;
	cvt.rzi.s32.f64 	%r12, %fd6;
	shr.u32 	%r13, %r3, 1;
	sub.s32 	%r14, %r13, %r8;
	cvt.rn.f64.s32 	%fd7, %r14;
	cvt.rzi.s32.f64 	%r15, %fd7;
	cvt.rn.f64.s32 	%fd8, %r12;
	mul.f64 	%fd9, %fd1, %fd8;
	cvt.rn.f64.s32 	%fd10, %r15;
	mul.f64 	%fd11, %fd2, %fd10;
	sub.f64 	%fd12, %fd9, %fd11;
	mul.f64 	%fd13, %fd2, %fd8;
	fma.rn.f64 	%fd14, %fd1, %fd10, %fd13;
	mul.f64 	%fd15, %fd3, %fd14;
	fma.rn.f64 	%fd16, %fd3, %fd12, %fd5;
	cvt.rzi.s32.f64 	%r16, %fd16;
	cvt.rzi.s32.f64 	%r17, %fd15;
	sub.s32 	%r18, %r13, %r17;
	mul.lo.s32 	%r19, %r18, %r5;
	mad.lo.s32 	%r20, %r16, 3, %r19;
	cvt.u64.u32 	%rd5, %r10;
	add.s64 	%rd6, %rd3, %rd5;
	ld.global.u8 	%rs1, [%rd6];
	mov.u32 	%r21, _ZZ9imrotate2PhS_jjjdddE9PixBuffer;
	mad.lo.s32 	%r22, %r1, 3, %r21;
	st.shared.u8 	[%r22], %rs1;
	add.s32 	%r23, %r10, 1;
	cvt.u64.u32 	%rd7, %r23;
	add.s64 	%rd8, %rd3, %rd7;
	ld.global.u8 	%rs2, [%rd8];
	st.shared.u8 	[%r22+1], %rs2;
	add.s32 	%r24, %r10, 2;
	cvt.u64.u32 	%rd9, %r24;
	add.s64 	%rd10, %rd3, %rd9;
	ld.global.u8 	%rs3, [%rd10];
	st.shared.u8 	[%r22+2], %rs3;
	bar.sync 	0;
	ld.shared.u8 	%rs4, [%r22];
	cvt.u64.u32 	%rd11, %r20;
	add.s64 	%rd12, %rd4, %rd11;
	st.global.u8 	[%rd12], %rs4;
	ld.shared.u8 	%rs5, [%r22+1];
	add.s32 	%r25, %r20, 1;
	cvt.u64.u32 	%rd13, %r25;
	add.s64 	%rd14, %rd4, %rd13;
	st.global.u8 	[%rd14], %rs5;
	ld.shared.u8 	%rs6, [%r22+2];
	add.s32 	%r26, %r20, 2;
	cvt.u64.u32 	%rd15, %r26;
	add.s64 	%rd16, %rd4, %rd15;
	st.global.u8 	[%rd16], %rs6;
$L__BB1_2:
	ret;

}
	// .globl	_Z9imrotate3PhS_jjjddd
.visible .entry _Z9imrotate3PhS_jjjddd(
	.param .u64 .ptr .align 1 _Z9imrotate3PhS_jjjddd_param_0,
	.param .u64 .ptr .align 1 _Z9imrotate3PhS_jjjddd_param_1,
	.param .u32 _Z9imrotate3PhS_jjjddd_param_2,
	.param .u32 _Z9imrotate3PhS_jjjddd_param_3,
	.param .u32 _Z9imrotate3PhS_jjjddd_param_4,
	.param .f64 _Z9imrotate3PhS_jjjddd_param_5,
	.param .f64 _Z9imrotate3PhS_jjjddd_param_6,
	.param .f64 _Z9imrotate3PhS_jjjddd_param_7
)
{
	.reg .pred 	%p<2>;
	.reg .b16 	%rs<7>;
	.reg .b32 	%r<27>;
	.reg .b64 	%rd<17>;
	.reg .b64 	%fd<17>;
	// demoted variable
	.shared .align 1 .b8 _ZZ9imrotate3PhS_jjjdddE9PixBuffer[6144];
	ld.param.u64 	%rd1, [_Z9imrotate3PhS_jjjddd_param_0];
	ld.param.u64 	%rd2, [_Z9imrotate3PhS_jjjddd_param_1];
	ld.param.u32 	%r3, [_Z9imrotate3PhS_jjjddd_param_2];
	ld.param.u32 	%r4, [_Z9imrotate3PhS_jjjddd_param_3];
	ld.param.u32 	%r5, [_Z9imrotate3PhS_jjjddd_param_4];
	ld.param.f64 	%fd1, [_Z9imrotate3PhS_jjjddd_param_5];
	ld.param.f64 	%fd2, [_Z9imrotate3PhS_jjjddd_param_6];
	ld.param.f64 	%fd3, [_Z9imrotate3PhS_jjjddd_param_7];
	mov.u32 	%r6, %ntid.x;
	mov.u32 	%r7, %ctaid.x;
	mov.u32 	%r1, %tid.x;
	mad.lo.s32 	%r2, %r7, %r6, %r1;
	setp.ge.u32 	%p1, %r2, %r4;
	@%p1 bra 	$L__BB2_2;
	cvta.to.global.u64 	%rd3, %rd2;
	cvta.to.global.u64 	%rd4, %rd1;
	mov.u32 	%r8, %ctaid.y;
	mul.lo.s32 	%r9, %r5, %r8;
	mad.lo.s32 	%r10, %r2, 3, %r9;
	cvt.rn.f64.u32 	%fd4, %r2;
	shr.u32 	%r11, %r4, 1;
	cvt.rn.f64.u32 	%fd5, %r11;
	sub.f64 	%fd6, %fd4, %fd5;
	cvt.rzi.s32.f64 	%r12, %fd6;
	shr.u32 	%r13, %r3, 1;
	sub.s32 	%r14, %r13, %r8;
	cvt.rn.f64.s32 	%fd7, %r14;
	cvt.rzi.s32.f64 	%r15, %fd7;
	cvt.rn.f64.s32 	%fd8, %r12;
	mul.f64 	%fd9, %fd1, %fd8;
	cvt.rn.f64.s32 	%fd10, %r15;
	mul.f64 	%fd11, %fd2, %fd10;
	sub.f64 	%fd12, %fd9, %fd11;
	mul.f64 	%fd13, %fd2, %fd8;
	fma.rn.f64 	%fd14, %fd1, %fd10, %fd13;
	mul.f64 	%fd15, %fd3, %fd14;
	fma.rn.f64 	%fd16, %fd3, %fd12, %fd5;
	cvt.rzi.s32.f64 	%r16, %fd16;
	cvt.rzi.s32.f64 	%r17, %fd15;
	sub.s32 	%r18, %r13, %r17;
	mul.lo.s32 	%r19, %r18, %r5;
	mad.lo.s32 	%r20, %r16, 3, %r19;
	cvt.u64.u32 	%rd5, %r10;
	add.s64 	%rd6, %rd3, %rd5;
	ld.global.u8 	%rs1, [%rd6];
	mov.u32 	%r21, _ZZ9imrotate3PhS_jjjdddE9PixBuffer;
	mad.lo.s32 	%r22, %r1, 3, %r21;
	st.shared.u8 	[%r22], %rs1;
	add.s32 	%r23, %r10, 1;
	cvt.u64.u32 	%rd7, %r23;
	add.s64 	%rd8, %rd3, %rd7;
	ld.global.u8 	%rs2, [%rd8];
	st.shared.u8 	[%r22+1], %rs2;
	add.s32 	%r24, %r10, 2;
	cvt.u64.u32 	%rd9, %r24;
	add.s64 	%rd10, %rd3, %rd9;
	ld.global.u8 	%rs3, [%rd10];
	st.shared.u8 	[%r22+2], %rs3;
	bar.sync 	0;
	ld.shared.u8 	%rs4, [%r22];
	cvt.u64.u32 	%rd11, %r20;
	add.s64 	%rd12, %rd4, %rd11;
	st.global.u8 	[%rd12], %rs4;
	ld.shared.u8 	%rs5, [%r22+1];
	add.s32 	%r25, %r20, 1;
	cvt.u64.u32 	%rd13, %r25;
	add.s64 	%rd14, %rd4, %rd13;
	st.global.u8 	[%rd14], %rs5;
	ld.shared.u8 	%rs6, [%r22+2];
	add.s32 	%r26, %r20, 2;
	cvt.u64.u32 	%rd15, %r26;
	add.s64 	%rd16, %rd4, %rd15;
	st.global.u8 	[%rd16], %rs6;
$L__BB2_2:
	ret;

}
	// .globl	_Z9imrotate4PhS_jjjddd
.visible .entry _Z9imrotate4PhS_jjjddd(
	.param .u64 .ptr .align 1 _Z9imrotate4PhS_jjjddd_param_0,
	.param .u64 .ptr .align 1 _Z9imrotate4PhS_jjjddd_param_1,
	.param .u32 _Z9imrotate4PhS_jjjddd_param_2,
	.param .u32 _Z9imrotate4PhS_jjjddd_param_3,
	.param .u32 _Z9imrotate4PhS_jjjddd_param_4,
	.param .f64 _Z9imrotate4PhS_jjjddd_param_5,
	.param .f64 _Z9imrotate4PhS_jjjddd_param_6,
	.param .f64 _Z9imrotate4PhS_jjjddd_param_7
)
{
	.reg .pred 	%p<4>;
	.reg .b16 	%rs<13>;
	.reg .b32 	%r<36>;
	.reg .b64 	%rd<29>;
	.reg .b64 	%fd<17>;
	// demoted variable
	.shared .align 1 .b8 _ZZ9imrotate4PhS_jjjdddE9PixBuffer[12288];
	ld.param.u64 	%rd3, [_Z9imrotate4PhS_jjjddd_param_0];
	ld.param.u64 	%rd4, [_Z9imrotate4PhS_jjjddd_param_1];
	ld.param.u32 	%r8, [_Z9imrotate4PhS_jjjddd_param_2];
	ld.param.u32 	%r9, [_Z9imrotate4PhS_jjjddd_param_3];
	ld.param.u32 	%r10, [_Z9imrotate4PhS_jjjddd_param_4];
	ld.param.f64 	%fd1, [_Z9imrotate4PhS_jjjddd_param_5];
	ld.param.f64 	%fd2, [_Z9imrotate4PhS_jjjddd_param_6];
	ld.param.f64 	%fd3, [_Z9imrotate4PhS_jjjddd_param_7];
	cvta.to.global.u64 	%rd1, %rd3;
	cvta.to.global.u64 	%rd2, %rd4;
	mov.u32 	%r11, %ntid.x;
	mov.u32 	%r12, %ctaid.x;
	mov.u32 	%r1, %tid.x;
	mad.lo.s32 	%r2, %r12, %r11, %r1;
	setp.ge.u32 	%p1, %r2, %r9;
	@%p1 bra 	$L__BB3_5;
	mov.u32 	%r14, %ctaid.y;
	mul.lo.s32 	%r15, %r10, %r14;
	mad.lo.s32 	%r3, %r2, 3, %r15;
	cvt.rn.f64.u32 	%fd4, %r2;
	shr.u32 	%r16, %r9, 1;
	cvt.rn.f64.u32 	%fd5, %r16;
	sub.f64 	%fd6, %fd4, %fd5;
	cvt.rzi.s32.f64 	%r17, %fd6;
	shr.u32 	%r18, %r8, 1;
	sub.s32 	%r19, %r18, %r14;
	cvt.rn.f64.s32 	%fd7, %r19;
	cvt.rzi.s32.f64 	%r20, %fd7;
	cvt.rn.f64.s32 	%fd8, %r17;
	mul.f64 	%fd9, %fd1, %fd8;
	cvt.rn.f64.s32 	%fd10, %r20;
	mul.f64 	%fd11, %fd2, %fd10;
	sub.f64 	%fd12, %fd9, %fd11;
	mul.f64 	%fd13, %fd2, %fd8;
	fma.rn.f64 	%fd14, %fd1, %fd10, %fd13;
	mul.f64 	%fd15, %fd3, %fd14;
	fma.rn.f64 	%fd16, %fd3, %fd12, %fd5;
	cvt.rzi.s32.f64 	%r21, %fd16;
	cvt.rzi.s32.f64 	%r22, %fd15;
	sub.s32 	%r23, %r18, %r22;
	mul.lo.s32 	%r24, %r23, %r10;
	mad.lo.s32 	%r35, %r21, 3, %r24;
	add.s32 	%r5, %r2, 1;
	cvt.u64.u32 	%rd5, %r3;
	add.s64 	%rd6, %rd2, %rd5;
	ld.global.u8 	%rs1, [%rd6];
	mov.u32 	%r25, _ZZ9imrotate4PhS_jjjdddE9PixBuffer;
	mad.lo.s32 	%r6, %r1, 3, %r25;
	st.shared.u8 	[%r6], %rs1;
	add.s32 	%r26, %r3, 1;
	cvt.u64.u32 	%rd7, %r26;
	add.s64 	%rd8, %rd2, %rd7;
	ld.global.u8 	%rs2, [%rd8];
	st.shared.u8 	[%r6+1], %rs2;
	add.s32 	%r27, %r3, 2;
	cvt.u64.u32 	%rd9, %r27;
	add.s64 	%rd10, %rd2, %rd9;
	ld.global.u8 	%rs3, [%rd10];
	st.shared.u8 	[%r6+2], %rs3;
	setp.ge.u32 	%p2, %r5, %r9;
	@%p2 bra 	$L__BB3_3;
	add.s32 	%r28, %r3, 3;
	cvt.u64.u32 	%rd11, %r28;
	add.s64 	%rd12, %rd2, %rd11;
	ld.global.u8 	%rs4, [%rd12];
	st.shared.u8 	[%r6+3], %rs4;
	add.s32 	%r29, %r3, 4;
	cvt.u64.u32 	%rd13, %r29;
	add.s64 	%rd14, %rd2, %rd13;
	ld.global.u8 	%rs5, [%rd14];
	st.shared.u8 	[%r6+4], %rs5;
	add.s32 	%r30, %r3, 5;
	cvt.u64.u32 	%rd15, %r30;
	add.s64 	%rd16, %rd2, %rd15;
	ld.global.u8 	%rs6, [%rd16];
	st.shared.u8 	[%r6+5], %rs6;
$L__BB3_3:
	setp.ge.u32 	%p3, %r5, %r9;
	bar.sync 	0;
	ld.shared.u8 	%rs7, [%r6];
	cvt.u64.u32 	%rd17, %r35;
	add.s64 	%rd18, %rd1, %rd17;
	st.global.u8 	[%rd18], %rs7;
	ld.shared.u8 	%rs8, [%r6+1];
	add.s32 	%r31, %r35, 1;
	cvt.u64.u32 	%rd19, %r31;
	add.s64 	%rd20, %rd1, %rd19;
	st.global.u8 	[%rd20], %rs8;
	ld.shared.u8 	%rs9, [%r6+2];
	add.s32 	%r32, %r35, 2;
	cvt.u64.u32 	%rd21, %r32;
	add.s64 	%rd22, %rd1, %rd21;
	st.global.u8 	[%rd22], %rs9;
	@%p3 bra 	$L__BB3_5;
	ld.shared.u8 	%rs10, [%r6+3];
	cvt.u64.u32 	%rd23, %r35;
	add.s64 	%rd24, %rd1, %rd23;
	st.global.u8 	[%rd24], %rs10;
	ld.shared.u8 	%rs11, [%r6+4];
	add.s32 	%r33, %r35, 1;
	cvt.u64.u32 	%rd25, %r33;
	add.s64 	%rd26, %rd1, %rd25;
	st.global.u8 	[%rd26], %rs11;
	ld.shared.u8 	%rs12, [%r6+5];
	add.s32 	%r34, %r35, 2;
	cvt.u64.u32 	%rd27, %r34;
	add.s64 	%rd28, %rd1, %rd27;
	st.global.u8 	[%rd28], %rs12;
$L__BB3_5:
	ret;

}
	// .globl	_Z9imrotate5PhPjjjjjddd
.visible .entry _Z9imrotate5PhPjjjjjddd(
	.param .u64 .ptr .align 1 _Z9imrotate5PhPjjjjjddd_param_0,
	.param .u64 .ptr .align 1 _Z9imrotate5PhPjjjjjddd_param_1,
	.param .u32 _Z9imrotate5PhPjjjjjddd_param_2,
	.param .u32 _Z9imrotate5PhPjjjjjddd_param_3,
	.param .u32 _Z9imrotate5PhPjjjjjddd_param_4,
	.param .u32 _Z9imrotate5PhPjjjjjddd_param_5,
	.param .f64 _Z9imrotate5PhPjjjjjddd_param_6,
	.param .f64 _Z9imrotate5PhPjjjjjddd_param_7,
	.param .f64 _Z9imrotate5PhPjjjjjddd_param_8
)
{
	.reg .pred 	%p<2>;
	.reg .b32 	%r<74>;
	.reg .b64 	%rd<36>;
	.reg .b64 	%fd<47>;
	// demoted variable
	.shared .align 4 .b8 _ZZ9imrotate5PhPjjjjjdddE9PixBuffer[24576];
	ld.param.u64 	%rd2, [_Z9imrotate5PhPjjjjjddd_param_1];
	ld.param.u32 	%r3, [_Z9imrotate5PhPjjjjjddd_param_2];
	ld.param.u32 	%r4, [_Z9imrotate5PhPjjjjjddd_param_3];
	ld.param.u32 	%r5, [_Z9imrotate5PhPjjjjjddd_param_4];
	ld.param.u32 	%r6, [_Z9imrotate5PhPjjjjjddd_param_5];
	ld.param.f64 	%fd2, [_Z9imrotate5PhPjjjjjddd_param_7];
	ld.param.f64 	%fd3, [_Z9imrotate5PhPjjjjjddd_param_8];
	mov.u32 	%r7, %ntid.x;
	mov.u32 	%r8, %ctaid.x;
	mov.u32 	%r1, %tid.x;
	mad.lo.s32 	%r9, %r8, %r7, %r1;
	mul.lo.s32 	%r2, %r9, 3;
	setp.ge.u32 	%p1, %r2, %r6;
	@%p1 bra 	$L__BB4_2;
	ld.param.f64 	%fd46, [_Z9imrotate5PhPjjjjjddd_param_6];
	ld.param.u64 	%rd35, [_Z9imrotate5PhPjjjjjddd_param_0];
	cvta.to.global.u64 	%rd3, %rd2;
	cvta.to.global.u64 	%rd4, %rd35;
	mov.u32 	%r10, %ctaid.y;
	mad.lo.s32 	%r11, %r6, %r10, %r2;
	mul.wide.u32 	%rd5, %r11, 4;
	add.s64 	%rd6, %rd3, %rd5;
	ld.global.u32 	%r12, [%rd6];
	mov.u32 	%r13, _ZZ9imrotate5PhPjjjjjdddE9PixBuffer;
	mad.lo.s32 	%r14, %r1, 12, %r13;
	st.shared.u32 	[%r14], %r12;
	add.s32 	%r15, %r11, 1;
	mul.wide.u32 	%rd7, %r15, 4;
	add.s64 	%rd8, %rd3, %rd7;
	ld.global.u32 	%r16, [%rd8];
	st.shared.u32 	[%r14+4], %r16;
	add.s32 	%r17, %r11, 2;
	mul.wide.u32 	%rd9, %r17, 4;
	add.s64 	%rd10, %rd3, %rd9;
	ld.global.u32 	%r18, [%rd10];
	st.shared.u32 	[%r14+8], %r18;
	bar.sync 	0;
	cvt.rn.f64.u32 	%fd4, %r2;
	mul.f64 	%fd5, %fd4, 0d3FF4CCCCCCCCCCCD;
	cvt.rzi.u32.f64 	%r19, %fd5;
	cvt.rn.f64.u32 	%fd6, %r19;
	shr.u32 	%r20, %r4, 1;
	cvt.rn.f64.u32 	%fd7, %r20;
	sub.f64 	%fd8, %fd6, %fd7;
	cvt.rzi.s32.f64 	%r21, %fd8;
	shr.u32 	%r22, %r3, 1;
	sub.s32 	%r23, %r22, %r10;
	cvt.rn.f64.s32 	%fd9, %r23;
	cvt.rzi.s32.f64 	%r24, %fd9;
	cvt.rn.f64.s32 	%fd10, %r21;
	mul.f64 	%fd11, %fd46, %fd10;
	cvt.rn.f64.s32 	%fd12, %r24;
	mul.f64 	%fd13, %fd2, %fd12;
	sub.f64 	%fd14, %fd11, %fd13;
	mul.f64 	%fd15, %fd2, %fd10;
	fma.rn.f64 	%fd16, %fd46, %fd12, %fd15;
	mul.f64 	%fd17, %fd3, %fd16;
	fma.rn.f64 	%fd18, %fd3, %fd14, %fd7;
	cvt.rzi.s32.f64 	%r25, %fd18;
	cvt.rzi.s32.f64 	%r26, %fd17;
	sub.s32 	%r27, %r22, %r26;
	mul.lo.s32 	%r28, %r27, %r5;
	mad.lo.s32 	%r29, %r25, 3, %r28;
	add.s32 	%r30, %r19, 1;
	cvt.rn.f64.u32 	%fd19, %r30;
	sub.f64 	%fd20, %fd19, %fd7;
	cvt.rzi.s32.f64 	%r31, %fd20;
	cvt.rn.f64.s32 	%fd21, %r31;
	mul.f64 	%fd22, %fd46, %fd21;
	sub.f64 	%fd23, %fd22, %fd13;
	mul.f64 	%fd24, %fd2, %fd21;
	fma.rn.f64 	%fd25, %fd46, %fd12, %fd24;
	mul.f64 	%fd26, %fd3, %fd25;
	fma.rn.f64 	%fd27, %fd3, %fd23, %fd7;
	cvt.rzi.s32.f64 	%r32, %fd27;
	cvt.rzi.s32.f64 	%r33, %fd26;
	sub.s32 	%r34, %r22, %r33;
	mul.lo.s32 	%r35, %r34, %r5;
	mad.lo.s32 	%r36, %r32, 3, %r35;
	add.s32 	%r37, %r19, 2;
	cvt.rn.f64.u32 	%fd28, %r37;
	sub.f64 	%fd29, %fd28, %fd7;
	cvt.rzi.s32.f64 	%r38, %fd29;
	cvt.rn.f64.s32 	%fd30, %r38;
	mul.f64 	%fd31, %fd46, %fd30;
	sub.f64 	%fd32, %fd31, %fd13;
	mul.f64 	%fd33, %fd2, %fd30;
	fma.rn.f64 	%fd34, %fd46, %fd12, %fd33;
	mul.f64 	%fd35, %fd3, %fd34;
	fma.rn.f64 	%fd36, %fd3, %fd32, %fd7;
	cvt.rzi.s32.f64 	%r39, %fd36;
	cvt.rzi.s32.f64 	%r40, %fd35;
	sub.s32 	%r41, %r22, %r40;
	mul.lo.s32 	%r42, %r41, %r5;
	mad.lo.s32 	%r43, %r39, 3, %r42;
	add.s32 	%r44, %r19, 3;
	cvt.rn.f64.u32 	%fd37, %r44;
	sub.f64 	%fd38, %fd37, %fd7;
	cvt.rzi.s32.f64 	%r45, %fd38;
	cvt.rn.f64.s32 	%fd39, %r45;
	mul.f64 	%fd40, %fd46, %fd39;
	sub.f64 	%fd41, %fd40, %fd13;
	mul.f64 	%fd42, %fd2, %fd39;
	fma.rn.f64 	%fd43, %fd46, %fd12, %fd42;
	mul.f64 	%fd44, %fd3, %fd43;
	fma.rn.f64 	%fd45, %fd3, %fd41, %fd7;
	cvt.rzi.s32.f64 	%r46, %fd45;
	cvt.rzi.s32.f64 	%r47, %fd44;
	sub.s32 	%r48, %r22, %r47;
	mul.lo.s32 	%r49, %r48, %r5;
	mad.lo.s32 	%r50, %r46, 3, %r49;
	ld.shared.u32 	%r51, [%r14];
	bfe.u32 	%r52, %r51, 0, 8;
	bfe.u32 	%r53, %r51, 8, 8;
	bfe.u32 	%r54, %r51, 16, 8;
	bfe.u32 	%r55, %r51, 24, 8;
	cvt.u64.u32 	%rd11, %r29;
	add.s64 	%rd12, %rd4, %rd11;
	st.global.u8 	[%rd12], %r52;
	add.s32 	%r56, %r29, 1;
	cvt.u64.u32 	%rd13, %r56;
	add.s64 	%rd14, %rd4, %rd13;
	st.global.u8 	[%rd14], %r53;
	add.s32 	%r57, %r29, 2;
	cvt.u64.u32 	%rd15, %r57;
	add.s64 	%rd16, %rd4, %rd15;
	st.global.u8 	[%rd16], %r54;
	cvt.u64.u32 	%rd17, %r36;
	add.s64 	%rd18, %rd4, %rd17;
	st.global.u8 	[%rd18], %r55;
	ld.shared.u32 	%r58, [%r14+4];
	bfe.u32 	%r59, %r58, 0, 8;
	bfe.u32 	%r60, %r58, 8, 8;
	bfe.u32 	%r61, %r58, 16, 8;
	bfe.u32 	%r62, %r58, 24, 8;
	add.s32 	%r63, %r36, 1;
	cvt.u64.u32 	%rd19, %r63;
	add.s64 	%rd20, %rd4, %rd19;
	st.global.u8 	[%rd20], %r59;
	add.s32 	%r64, %r36, 2;
	cvt.u64.u32 	%rd21, %r64;
	add.s64 	%rd22, %rd4, %rd21;
	st.global.u8 	[%rd22], %r60;
	cvt.u64.u32 	%rd23, %r43;
	add.s64 	%rd24, %rd4, %rd23;
	st.global.u8 	[%rd24], %r61;
	add.s32 	%r65, %r43, 1;
	cvt.u64.u32 	%rd25, %r65;
	add.s64 	%rd26, %rd4, %rd25;
	st.global.u8 	[%rd26], %r62;
	ld.shared.u32 	%r66, [%r14+8];
	bfe.u32 	%r67, %r66, 0, 8;
	bfe.u32 	%r68, %r66, 8, 8;
	bfe.u32 	%r69, %r66, 16, 8;
	bfe.u32 	%r70, %r66, 24, 8;
	add.s32 	%r71, %r43, 2;
	cvt.u64.u32 	%rd27, %r71;
	add.s64 	%rd28, %rd4, %rd27;
	st.global.u8 	[%rd28], %r67;
	cvt.u64.u32 	%rd29, %r50;
	add.s64 	%rd30, %rd4, %rd29;
	st.global.u8 	[%rd30], %r68;
	add.s32 	%r72, %r50, 1;
	cvt.u64.u32 	%rd31, %r72;
	add.s64 	%rd32, %rd4, %rd31;
	st.global.u8 	[%rd32], %r69;
	add.s32 	%r73, %r50, 2;
	cvt.u64.u32 	%rd33, %r73;
	add.s64 	%rd34, %rd4, %rd33;
	st.global.u8 	[%rd34], %r70;
$L__BB4_2:
	ret;

}


// ===== COMPILED SASS (sm_100) =====

	.target	sm_100

	.elftype	@"ET_EXEC"


//--------------------- .note.nv.tkinfo           --------------------------
	.section	.note.nv.tkinfo,"",@"SHT_NOTE"
	.sectionflags	@"SHF_NOTE_NV_TKINFO"
	.tkinfo
        /*0018*/ 	.word	0x00000002
        /*0030*/ 	.string	""
        /*0030*/ 	.string	"ptxas"
        /*0030*/ 	.string	"Cuda compilation tools, release 13.0, V13.0.88"
        /*0030*/ 	.string	"Build cuda_13.0.r13.0/compiler.36424714_0"
        /*0030*/ 	.string	"-arch sm_100 -m 64 "



//--------------------- .note.nv.cuinfo           --------------------------
	.section	.note.nv.cuinfo,"",@"SHT_NOTE"
	.sectionflags	@"SHF_NOTE_NV_CUINFO"
        /*0018*/ 	.short	0x0002
        /*001a*/ 	.short	0x0064
        /*001c*/ 	.short	0x0082
	.zero		2


//--------------------- .nv.info                  --------------------------
	.section	.nv.info,"",@"SHT_CUDA_INFO"
	.align	4


	//----- nvinfo : EIATTR_REGCOUNT
	.align		4
        /*0000*/ 	.byte	0x04, 0x2f
        /*0002*/ 	.short	(.L_1 - .L_0)
	.align		4
.L_0:
        /*0004*/ 	.word	index@(_Z8imrotatePhS_jjjjdd)
        /*0008*/ 	.word	0x0000001d


	//----- nvinfo : EIATTR_FRAME_SIZE
	.align		4
.L_1:
        /*000c*/ 	.byte	0x04, 0x11
        /*000e*/ 	.short	(.L_3 - .L_2)
	.align		4
.L_2:
        /*0010*/ 	.word	index@($__internal_1_$__cuda_sm20_dsqrt_rn_f64_mediumpath_v1)
        /*0014*/ 	.word	0x00000000


	//----- nvinfo : EIATTR_FRAME_SIZE
	.align		4
.L_3:
        /*0018*/ 	.byte	0x04, 0x11
        /*001a*/ 	.short	(.L_5 - .L_4)
	.align		4
.L_4:
        /*001c*/ 	.word	index@($__internal_0_$__cuda_sm20_div_rn_f64_full)
        /*0020*/ 	.word	0x00000000


	//----- nvinfo : EIATTR_FRAME_SIZE
	.align		4
.L_5:
        /*0024*/ 	.byte	0x04, 0x11
        /*0026*/ 	.short	(.L_7 - .L_6)
	.align		4
.L_6:
        /*0028*/ 	.word	index@(_Z8imrotatePhS_jjjjdd)
        /*002c*/ 	.word	0x00000000


	//----- nvinfo : EIATTR_REGCOUNT
	.align		4
.L_7:
        /*0030*/ 	.byte	0x04, 0x2f
        /*0032*/ 	.short	(.L_9 - .L_8)
	.align		4
.L_8:
        /*0034*/ 	.word	index@(_Z9imrotate2PhS_jjjddd)
        /*0038*/ 	.word	0x00000017


	//----- nvinfo : EIATTR_FRAME_SIZE
	.align		4
.L_9:
        /*003c*/ 	.byte	0x04, 0x11
        /*003e*/ 	.short	(.L_11 - .L_10)
	.align		4
.L_10:
        /*0040*/ 	.word	index@(_Z9imrotate2PhS_jjjddd)
        /*0044*/ 	.word	0x00000000


	//----- nvinfo : EIATTR_REGCOUNT
	.align		4
.L_11:
        /*0048*/ 	.byte	0x04, 0x2f
        /*004a*/ 	.short	(.L_13 - .L_12)
	.align		4
.L_12:
        /*004c*/ 	.word	index@(_Z9imrotate3PhS_jjjddd)
        /*0050*/ 	.word	0x00000017


	//----- nvinfo : EIATTR_FRAME_SIZE
	.align		4
.L_13:
        /*0054*/ 	.byte	0x04, 0x11
        /*0056*/ 	.short	(.L_15 - .L_14)
	.align		4
.L_14:
        /*0058*/ 	.word	index@(_Z9imrotate3PhS_jjjddd)
        /*005c*/ 	.word	0x00000000


	//----- nvinfo : EIATTR_REGCOUNT
	.align		4
.L_15:
        /*0060*/ 	.byte	0x04, 0x2f
        /*0062*/ 	.short	(.L_17 - .L_16)
	.align		4
.L_16:
        /*0064*/ 	.word	index@(_Z9imrotate4PhS_jjjddd)
        /*0068*/ 	.word	0x0000001c


	//----- nvinfo : EIATTR_FRAME_SIZE
	.align		4
.L_17:
        /*006c*/ 	.byte	0x04, 0x11
        /*006e*/ 	.short	(.L_19 - .L_18)
	.align		4
.L_18:
        /*0070*/ 	.word	index@(_Z9imrotate4PhS_jjjddd)
        /*0074*/ 	.word	0x00000000


	//----- nvinfo : EIATTR_REGCOUNT
	.align		4
.L_19:
        /*0078*/ 	.byte	0x04, 0x2f
        /*007a*/ 	.short	(.L_21 - .L_20)
	.align		4
.L_20:
        /*007c*/ 	.word	index@(_Z9imrotate5PhPjjjjjddd)
        /*0080*/ 	.word	0x00000020


	//----- nvinfo : EIATTR_FRAME_SIZE
	.align		4
.L_21:
        /*0084*/ 	.byte	0x04, 0x11
        /*0086*/ 	.short	(.L_23 - .L_22)
	.align		4
.L_22:
        /*0088*/ 	.word	index@(_Z9imrotate5PhPjjjjjddd)
        /*008c*/ 	.word	0x00000000


	//----- nvinfo : EIATTR_MIN_STACK_SIZE
	.align		4
.L_23:
        /*0090*/ 	.byte	0x04, 0x12
        /*0092*/ 	.short	(.L_25 - .L_24)
	.align		4
.L_24:
        /*0094*/ 	.word	index@(_Z9imrotate5PhPjjjjjddd)
        /*0098*/ 	.word	0x00000000


	//----- nvinfo : EIATTR_MIN_STACK_SIZE
	.align		4
.L_25:
        /*009c*/ 	.byte	0x04, 0x12
        /*009e*/ 	.short	(.L_27 - .L_26)
	.align		4
.L_26:
        /*00a0*/ 	.word	index@(_Z9imrotate4PhS_jjjddd)
        /*00a4*/ 	.word	0x00000000


	//----- nvinfo : EIATTR_MIN_STACK_SIZE
	.align		4
.L_27:
        /*00a8*/ 	.byte	0x04, 0x12
        /*00aa*/ 	.short	(.L_29 - .L_28)
	.align		4
.L_28:
        /*00ac*/ 	.word	index@(_Z9imrotate3PhS_jjjddd)
        /*00b0*/ 	.word	0x00000000


	//----- nvinfo : EIATTR_MIN_STACK_SIZE
	.align		4
.L_29:
        /*00b4*/ 	.byte	0x04, 0x12
        /*00b6*/ 	.short	(.L_31 - .L_30)
	.align		4
.L_30:
        /*00b8*/ 	.word	index@(_Z9imrotate2PhS_jjjddd)
        /*00bc*/ 	.word	0x00000000


	//----- nvinfo : EIATTR_MIN_STACK_SIZE
	.align		4
.L_31:
        /*00c0*/ 	.byte	0x04, 0x12
        /*00c2*/ 	.short	(.L_33 - .L_32)
	.align		4
.L_32:
        /*00c4*/ 	.word	index@(_Z8imrotatePhS_jjjjdd)
        /*00c8*/ 	.word	0x00000000
.L_33:


//--------------------- .nv.compat                --------------------------
	.section	.nv.compat,"",@"SHT_CUDA_COMPAT_INFO"
	.align	4
        /*0000*/ 	.byte	0x02, 0x09, 0x00, 0x00, 0x02, 0x02, 0x01, 0x00, 0x02, 0x05, 0x05, 0x00, 0x03, 0x07, 0x01, 0x01
        /*0010*/ 	.byte	0x02, 0x03, 0x00, 0x00, 0x02, 0x06, 0x01, 0x00, 0x04, 0x0b, 0x08, 0x00, 0x01, 0x00, 0x00, 0x00
        /*0020*/ 	.byte	0x00, 0x00, 0x00, 0x00


//--------------------- .nv.info._Z9imrotate5PhPjjjjjddd --------------------------
	.section	.nv.info._Z9imrotate5PhPjjjjjddd,"",@"SHT_CUDA_INFO"
	.sectionflags	@""
	.align	4


	//----- nvinfo : EIATTR_CUDA_API_VERSION
	.align		4
        /*0000*/ 	.byte	0x04, 0x37
        /*0002*/ 	.short	(.L_35 - .L_34)
.L_34:
        /*0004*/ 	.word	0x00000082


	//----- nvinfo : EIATTR_KPARAM_INFO
	.align		4
.L_35:
        /*0008*/ 	.byte	0x04, 0x17
        /*000a*/ 	.short	(.L_37 - .L_36)
.L_36:
        /*000c*/ 	.word	0x00000000
        /*0010*/ 	.short	0x0008
        /*0012*/ 	.short	0x0030
        /*0014*/ 	.byte	0x00, 0xf0, 0x21, 0x00


	//----- nvinfo : EIATTR_KPARAM_INFO
	.align		4
.L_37:
        /*0018*/ 	.byte	0x04, 0x17
        /*001a*/ 	.short	(.L_39 - .L_38)
.L_38:
        /*001c*/ 	.word	0x00000000
        /*0020*/ 	.short	0x0007
        /*0022*/ 	.short	0x0028
        /*0024*/ 	.byte	0x00, 0xf0, 0x21, 0x00


	//----- nvinfo : EIATTR_KPARAM_INFO
	.align		4
.L_39:
        /*0028*/ 	.byte	0x04, 0x17
        /*002a*/ 	.short	(.L_41 - .L_40)
.L_40:
        /*002c*/ 	.word	0x00000000
        /*0030*/ 	.short	0x0006
        /*0032*/ 	.short	0x0020
        /*0034*/ 	.byte	0x00, 0xf0, 0x21, 0x00


	//----- nvinfo : EIATTR_KPARAM_INFO
	.align		4
.L_41:
        /*0038*/ 	.byte	0x04, 0x17
        /*003a*/ 	.short	(.L_43 - .L_42)
.L_42:
        /*003c*/ 	.word	0x00000000
        /*0040*/ 	.short	0x0005
        /*0042*/ 	.short	0x001c
        /*0044*/ 	.byte	0x00, 0xf0, 0x11, 0x00


	//----- nvinfo : EIATTR_KPARAM_INFO
	.align		4
.L_43:
        /*0048*/ 	.byte	0x04, 0x17
        /*004a*/ 	.short	(.L_45 - .L_44)
.L_44:
        /*004c*/ 	.word	0x00000000
        /*0050*/ 	.short	0x0004
        /*0052*/ 	.short	0x0018
        /*0054*/ 	.byte	0x00, 0xf0, 0x11, 0x00


	//----- nvinfo : EIATTR_KPARAM_INFO
	.align		4
.L_45:
        /*0058*/ 	.byte	0x04, 0x17
        /*005a*/ 	.short	(.L_47 - .L_46)
.L_46:
        /*005c*/ 	.word	0x00000000
        /*0060*/ 	.short	0x0003
        /*0062*/ 	.short	0x0014
        /*0064*/ 	.byte	0x00, 0xf0, 0x11, 0x00


	//----- nvinfo : EIATTR_KPARAM_INFO
	.align		4
.L_47:
        /*0068*/ 	.byte	0x04, 0x17
        /*006a*/ 	.short	(.L_49 - .L_48)
.L_48:
        /*006c*/ 	.word	0x00000000
        /*0070*/ 	.short	0x0002
        /*0072*/ 	.short	0x0010
        /*0074*/ 	.byte	0x00, 0xf0, 0x11, 0x00


	//----- nvinfo : EIATTR_KPARAM_INFO
	.align		4
.L_49:
        /*0078*/ 	.byte	0x04, 0x17
        /*007a*/ 	.short	(.L_51 - .L_50)
.L_50:
        /*007c*/ 	.word	0x00000000
        /*0080*/ 	.short	0x0001
        /*0082*/ 	.short	0x0008
        /*0084*/ 	.byte	0x00, 0xf5, 0x21, 0x00


	//----- nvinfo : EIATTR_KPARAM_INFO
	.align		4
.L_51:
        /*0088*/ 	.byte	0x04, 0x17
        /*008a*/ 	.short	(.L_53 - .L_52)
.L_52:
        /*008c*/ 	.word	0x00000000
        /*0090*/ 	.short	0x0000
        /*0092*/ 	.short	0x0000
        /*0094*/ 	.byte	0x00, 0xf5, 0x21, 0x00


	//----- nvinfo : EIATTR_SPARSE_MMA_MASK
	.align		4
.L_53:
        /*0098*/ 	.byte	0x03, 0x50
        /*009a*/ 	.short	0x0000


	//----- nvinfo : EIATTR_MAXREG_COUNT
	.align		4
        /*009c*/ 	.byte	0x03, 0x1b
        /*009e*/ 	.short	0x00ff


	//----- nvinfo : EIATTR_NUM_BARRIERS
	.align		4
        /*00a0*/ 	.byte	0x02, 0x4c
        /*00a2*/ 	.byte	0x01
	.zero		1


	//----- nvinfo : EIATTR_MERCURY_ISA_VERSION
	.align		4
        /*00a4*/ 	.byte	0x03, 0x5f
        /*00a6*/ 	.short	0x0101


	//----- nvinfo : EIATTR_VRC_CTA_INIT_COUNT
	.align		4
        /*00a8*/ 	.byte	0x02, 0x4a
	.zero		1
	.zero		1


	//----- nvinfo : EIATTR_EXIT_INSTR_OFFSETS
	.align		4
        /*00ac*/ 	.byte	0x04, 0x1c
        /*00ae*/ 	.short	(.L_55 - .L_54)


	//   ....[0]....
.L_54:
        /*00b0*/ 	.word	0x00000080


	//   ....[1]....
        /*00b4*/ 	.word	0x00000a50


	//----- nvinfo : EIATTR_CBANK_PARAM_SIZE
	.align		4
.L_55:
        /*00b8*/ 	.byte	0x03, 0x19
        /*00ba*/ 	.short	0x0038


	//----- nvinfo : EIATTR_PARAM_CBANK
	.align		4
        /*00bc*/ 	.byte	0x04, 0x0a
        /*00be*/ 	.short	(.L_57 - .L_56)
	.align		4
.L_56:
        /*00c0*/ 	.word	index@(.nv.constant0._Z9imrotate5PhPjjjjjddd)
        /*00c4*/ 	.short	0x0380
        /*00c6*/ 	.short	0x0038


	//----- nvinfo : EIATTR_SW_WAR
	.align		4
.L_57:
        /*00c8*/ 	.byte	0x04, 0x36
        /*00ca*/ 	.short	(.L_59 - .L_58)
.L_58:
        /*00cc*/ 	.word	0x00000008
.L_59:


//--------------------- .nv.info._Z9imrotate4PhS_jjjddd --------------------------
	.section	.nv.info._Z9imrotate4PhS_jjjddd,"",@"SHT_CUDA_INFO"
	.sectionflags	@""
	.align	4


	//----- nvinfo : EIATTR_CUDA_API_VERSION
	.align		4
        /*0000*/ 	.byte	0x04, 0x37
        /*0002*/ 	.short	(.L_61 - .L_60)
.L_60:
        /*0004*/ 	.word	0x00000082


	//----- nvinfo : EIATTR_KPARAM_INFO
	.align		4
.L_61:
        /*0008*/ 	.byte	0x04, 0x17
        /*000a*/ 	.short	(.L_63 - .L_62)
.L_62:
        /*000c*/ 	.word	0x00000000
        /*0010*/ 	.short	0x0007
        /*0012*/ 	.short	0x0030
        /*0014*/ 	.byte	0x00, 0xf0, 0x21, 0x00


	//----- nvinfo : EIATTR_KPARAM_INFO
	.align		4
.L_63:
        /*0018*/ 	.byte	0x04, 0x17
        /*001a*/ 	.short	(.L_65 - .L_64)
.L_64:
        /*001c*/ 	.word	0x00000000
        /*0020*/ 	.short	0x0006
        /*0022*/ 	.short	0x0028
        /*0024*/ 	.byte	0x00, 0xf0, 0x21, 0x00


	//----- nvinfo : EIATTR_KPARAM_INFO
	.align		4
.L_65:
        /*0028*/ 	.byte	0x04, 0x17
        /*002a*/ 	.short	(.L_67 - .L_66)
.L_66:
        /*002c*/ 	.word	0x00000000
        /*0030*/ 	.short	0x0005
        /*0032*/ 	.short	0x0020
        /*0034*/ 	.byte	0x00, 0xf0, 0x21, 0x00


	//----- nvinfo : EIATTR_KPARAM_INFO
	.align		4
.L_67:
        /*0038*/ 	.byte	0x04, 0x17
        /*003a*/ 	.short	(.L_69 - .L_68)
.L_68:
        /*003c*/ 	.word	0x00000000
        /*0040*/ 	.short	0x0004
        /*0042*/ 	.short	0x0018
        /*0044*/ 	.byte	0x00, 0xf0, 0x11, 0x00


	//----- nvinfo : EIATTR_KPARAM_INFO
	.align		4
.L_69:
        /*0048*/ 	.byte	0x04, 0x17
        /*004a*/ 	.short	(.L_71 - .L_70)
.L_70:
        /*004c*/ 	.word	0x00000000
        /*0050*/ 	.short	0x0003
        /*0052*/ 	.short	0x0014
        /*0054*/ 	.byte	0x00, 0xf0, 0x11, 0x00


	//----- nvinfo : EIATTR_KPARAM_INFO
	.align		4
.L_71:
        /*0058*/ 	.byte	0x04, 0x17
        /*005a*/ 	.short	(.L_73 - .L_72)
.L_72:
        /*005c*/ 	.word	0x00000000
        /*0060*/ 	.short	0x0002
        /*0062*/ 	.short	0x0010
        /*0064*/ 	.byte	0x00, 0xf0, 0x11, 0x00


	//----- nvinfo : EIATTR_KPARAM_INFO
	.align		4
.L_73:
        /*0068*/ 	.byte	0x04, 0x17
        /*006a*/ 	.short	(.L_75 - .L_74)
.L_74:
        /*006c*/ 	.word	0x00000000
        /*0070*/ 	.short	0x0001
        /*0072*/ 	.short	0x0008
        /*0074*/ 	.byte	0x00, 0xf5, 0x21, 0x00


	//----- nvinfo : EIATTR_KPARAM_INFO
	.align		4
.L_75:
        /*0078*/ 	.byte	0x04, 0x17
        /*007a*/ 	.short	(.L_77 - .L_76)
.L_76:
        /*007c*/ 	.word	0x00000000
        /*0080*/ 	.short	0x0000
        /*0082*/ 	.short	0x0000
        /*0084*/ 	.byte	0x00, 0xf5, 0x21, 0x00


	//----- nvinfo : EIATTR_SPARSE_MMA_MASK
	.align		4
.L_77:
        /*0088*/ 	.byte	0x03, 0x50
        /*008a*/ 	.short	0x0000


	//----- nvinfo : EIATTR_MAXREG_COUNT
	.align		4
        /*008c*/ 	.byte	0x03, 0x1b
        /*008e*/ 	.short	0x00ff


	//----- nvinfo : EIATTR_NUM_BARRIERS
	.align		4
        /*0090*/ 	.byte	0x02, 0x4c
        /*0092*/ 	.byte	0x01
	.zero		1


	//----- nvinfo : EIATTR_MERCURY_ISA_VERSION
	.align		4
        /*0094*/ 	.byte	0x03, 0x5f
        /*0096*/ 	.short	0x0101


	//----- nvinfo : EIATTR_VRC_CTA_INIT_COUNT
	.align		4
        /*0098*/ 	.byte	0x02, 0x4a
	.zero		1
	.zero		1


	//----- nvinfo : EIATTR_EXIT_INSTR_OFFSETS
	.align		4
        /*009c*/ 	.byte	0x04, 0x1c
        /*009e*/ 	.short	(.L_79 - .L_78)


	//   ....[0]....
.L_78:
        /*00a0*/ 	.word	0x00000070


	//   ....[1]....
        /*00a4*/ 	.word	0x000005a0


	//   ....[2]....
        /*00a8*/ 	.word	0x00000610


	//----- nvinfo : EIATTR_CBANK_PARAM_SIZE
	.align		4
.L_79:
        /*00ac*/ 	.byte	0x03, 0x19
        /*00ae*/ 	.short	0x0038


	//----- nvinfo : EIATTR_PARAM_CBANK
	.align		4
        /*00b0*/ 	.byte	0x04, 0x0a
        /*00b2*/ 	.short	(.L_81 - .L_80)
	.align		4
.L_80:
        /*00b4*/ 	.word	index@(.nv.constant0._Z9imrotate4PhS_jjjddd)
        /*00b8*/ 	.short	0x0380
        /*00ba*/ 	.short	0x0038


	//----- nvinfo : EIATTR_SW_WAR
	.align		4
.L_81:
        /*00bc*/ 	.byte	0x04, 0x36
        /*00be*/ 	.short	(.L_83 - .L_82)
.L_82:
        /*00c0*/ 	.word	0x00000008
.L_83:


//--------------------- .nv.info._Z9imrotate3PhS_jjjddd --------------------------
	.section	.nv.info._Z9imrotate3PhS_jjjddd,"",@"SHT_CUDA_INFO"
	.sectionflags	@""
	.align	4


	//----- nvinfo : EIATTR_CUDA_API_VERSION
	.align		4
        /*0000*/ 	.byte	0x04, 0x37
        /*0002*/ 	.short	(.L_85 - .L_84)
.L_84:
        /*0004*/ 	.word	0x00000082


	//----- nvinfo : EIATTR_KPARAM_INFO
	.align		4
.L_85:
        /*0008*/ 	.byte	0x04, 0x17
        /*000a*/ 	.short	(.L_87 - .L_86)
.L_86:
        /*000c*/ 	.word	0x00000000
        /*0010*/ 	.short	0x0007
        /*0012*/ 	.short	0x0030
        /*0014*/ 	.byte	0x00, 0xf0, 0x21, 0x00


	//----- nvinfo : EIATTR_KPARAM_INFO
	.align		4
.L_87:
        /*0018*/ 	.byte	0x04, 0x17
        /*001a*/ 	.short	(.L_89 - .L_88)
.L_88:
        /*001c*/ 	.word	0x00000000
        /*0020*/ 	.short	0x0006
        /*0022*/ 	.short	0x0028
        /*0024*/ 	.byte	0x00, 0xf0, 0x21, 0x00


	//----- nvinfo : EIATTR_KPARAM_INFO
	.align		4
.L_89:
        /*0028*/ 	.byte	0x04, 0x17
        /*002a*/ 	.short	(.L_91 - .L_90)
.L_90:
        /*002c*/ 	.word	0x00000000
        /*0030*/ 	.short	0x0005
        /*0032*/ 	.short	0x0020
        /*0034*/ 	.byte	0x00, 0xf0, 0x21, 0x00


	//----- nvinfo : EIATTR_KPARAM_INFO
	.align		4
.L_91:
        /*0038*/ 	.byte	0x04, 0x17
        /*003a*/ 	.short	(.L_93 - .L_92)
.L_92:
        /*003c*/ 	.word	0x00000000
        /*0040*/ 	.short	0x0004
        /*0042*/ 	.short	0x0018
        /*0044*/ 	.byte	0x00, 0xf0, 0x11, 0x00


	//----- nvinfo : EIATTR_KPARAM_INFO
	.align		4
.L_93:
        /*0048*/ 	.byte	0x04, 0x17
        /*004a*/ 	.short	(.L_95 - .L_94)
.L_94:
        /*004c*/ 	.word	0x00000000
        /*0050*/ 	.short	0x0003
        /*0052*/ 	.short	0x0014
        /*0054*/ 	.byte	0x00, 0xf0, 0x11, 0x00


	//----- nvinfo : EIATTR_KPARAM_INFO
	.align		4
.L_95:
        /*0058*/ 	.byte	0x04, 0x17
        /*005a*/ 	.short	(.L_97 - .L_96)
.L_96:
        /*005c*/ 	.word	0x00000000
        /*0060*/ 	.short	0x0002
        /*0062*/ 	.short	0x0010
        /*0064*/ 	.byte	0x00, 0xf0, 0x11, 0x00


	//----- nvinfo : EIATTR_KPARAM_INFO
	.align		4
.L_97:
        /*0068*/ 	.byte	0x04, 0x17
        /*006a*/ 	.short	(.L_99 - .L_98)
.L_98:
        /*006c*/ 	.word	0x00000000
        /*0070*/ 	.short	0x0001
        /*0072*/ 	.short	0x0008
        /*0074*/ 	.byte	0x00, 0xf5, 0x21, 0x00


	//----- nvinfo : EIATTR_KPARAM_INFO
	.align		4
.L_99:
        /*0078*/ 	.byte	0x04, 0x17
        /*007a*/ 	.short	(.L_101 - .L_100)
.L_100:
        /*007c*/ 	.word	0x00000000
        /*0080*/ 	.short	0x0000
        /*0082*/ 	.short	0x0000
        /*0084*/ 	.byte	0x00, 0xf5, 0x21, 0x00


	//----- nvinfo : EIATTR_SPARSE_MMA_MASK
	.align		4
.L_101:
        /*0088*/ 	.byte	0x03, 0x50
        /*008a*/ 	.short	0x0000


	//----- nvinfo : EIATTR_MAXREG_COUNT
	.align		4
        /*008c*/ 	.byte	0x03, 0x1b
        /*008e*/ 	.short	0x00ff


	//----- nvinfo : EIATTR_NUM_BARRIERS
	.align		4
        /*0090*/ 	.byte	0x02, 0x4c
        /*0092*/ 	.byte	0x01
	.zero		1


	//----- nvinfo : EIATTR_MERCURY_ISA_VERSION
	.align		4
        /*0094*/ 	.byte	0x03, 0x5f
        /*0096*/ 	.short	0x0101


	//----- nvinfo : EIATTR_VRC_CTA_INIT_COUNT
	.align		4
        /*0098*/ 	.byte	0x02, 0x4a
	.zero		1
	.zero		1


	//----- nvinfo : EIATTR_EXIT_INSTR_OFFSETS
	.align		4
        /*009c*/ 	.byte	0x04, 0x1c
        /*009e*/ 	.short	(.L_103 - .L_102)


	//   ....[0]....
.L_102:
        /*00a0*/ 	.word	0x00000070


	//   ....[1]....
        /*00a4*/ 	.word	0x00000490


	//----- nvinfo : EIATTR_CBANK_PARAM_SIZE
	.align		4
.L_103:
        /*00a8*/ 	.byte	0x03, 0x19
        /*00aa*/ 	.short	0x0038


	//----- nvinfo : EIATTR_PARAM_CBANK
	.align		4
        /*00ac*/ 	.byte	0x04, 0x0a
        /*00ae*/ 	.short	(.L_105 - .L_104)
	.align		4
.L_104:
        /*00b0*/ 	.word	index@(.nv.constant0._Z9imrotate3PhS_jjjddd)
        /*00b4*/ 	.short	0x0380
        /*00b6*/ 	.short	0x0038


	//----- nvinfo : EIATTR_SW_WAR
	.align		4
.L_105:
        /*00b8*/ 	.byte	0x04, 0x36
        /*00ba*/ 	.short	(.L_107 - .L_106)
.L_106:
        /*00bc*/ 	.word	0x00000008
.L_107:


//--------------------- .nv.info._Z9imrotate2PhS_jjjddd --------------------------
	.section	.nv.info._Z9imrotate2PhS_jjjddd,"",@"SHT_CUDA_INFO"
	.sectionflags	@""
	.align	4


	//----- nvinfo : EIATTR_CUDA_API_VERSION
	.align		4
        /*0000*/ 	.byte	0x04, 0x37
        /*0002*/ 	.short	(.L_109 - .L_108)
.L_108:
        /*0004*/ 	.word	0x00000082


	//----- nvinfo : EIATTR_KPARAM_INFO
	.align		4
.L_109:
        /*0008*/ 	.byte	0x04, 0x17
        /*000a*/ 	.short	(.L_111 - .L_110)
.L_110:
        /*000c*/ 	.word	0x00000000
        /*0010*/ 	.short	0x0007
        /*0012*/ 	.short	0x0030
        /*0014*/ 	.byte	0x00, 0xf0, 0x21, 0x00


	//----- nvinfo : EIATTR_KPARAM_INFO
	.align		4
.L_111:
        /*0018*/ 	.byte	0x04, 0x17
        /*001a*/ 	.short	(.L_113 - .L_112)
.L_112:
        /*001c*/ 	.word	0x00000000
        /*0020*/ 	.short	0x0006
        /*0022*/ 	.short	0x0028
        /*0024*/ 	.byte	0x00, 0xf0, 0x21, 0x00


	//----- nvinfo : EIATTR_KPARAM_INFO
	.align		4
.L_113:
        /*0028*/ 	.byte	0x04, 0x17
        /*002a*/ 	.short	(.L_115 - .L_114)
.L_114:
        /*002c*/ 	.word	0x00000000
        /*0030*/ 	.short	0x0005
        /*0032*/ 	.short	0x0020
        /*0034*/ 	.byte	0x00, 0xf0, 0x21, 0x00


	//----- nvinfo : EIATTR_KPARAM_INFO
	.align		4
.L_115:
        /*0038*/ 	.byte	0x04, 0x17
        /*003a*/ 	.short	(.L_117 - .L_116)
.L_116:
        /*003c*/ 	.word	0x00000000
        /*0040*/ 	.short	0x0004
        /*0042*/ 	.short	0x0018
        /*0044*/ 	.byte	0x00, 0xf0, 0x11, 0x00


	//----- nvinfo : EIATTR_KPARAM_INFO
	.align		4
.L_117:
        /*0048*/ 	.byte	0x04, 0x17
        /*004a*/ 	.short	(.L_119 - .L_118)
.L_118:
        /*004c*/ 	.word	0x00000000
        /*0050*/ 	.short	0x0003
        /*0052*/ 	.short	0x0014
        /*0054*/ 	.byte	0x00, 0xf0, 0x11, 0x00


	//----- nvinfo : EIATTR_KPARAM_INFO
	.align		4
.L_119:
        /*0058*/ 	.byte	0x04, 0x17
        /*005a*/ 	.short	(.L_121 - .L_120)
.L_120:
        /*005c*/ 	.word	0x00000000
        /*0060*/ 	.short	0x0002
        /*0062*/ 	.short	0x0010
        /*0064*/ 	.byte	0x00, 0xf0, 0x11, 0x00


	//----- nvinfo : EIATTR_KPARAM_INFO
	.align		4
.L_121:
        /*0068*/ 	.byte	0x04, 0x17
        /*006a*/ 	.short	(.L_123 - .L_122)
.L_122:
        /*006c*/ 	.word	0x00000000
        /*0070*/ 	.short	0x0001
        /*0072*/ 	.short	0x0008
        /*0074*/ 	.byte	0x00, 0xf5, 0x21, 0x00


	//----- nvinfo : EIATTR_KPARAM_INFO
	.align		4
.L_123:
        /*0078*/ 	.byte	0x04, 0x17
        /*007a*/ 	.short	(.L_125 - .L_124)
.L_124:
        /*007c*/ 	.word	0x00000000
        /*0080*/ 	.short	0x0000
        /*0082*/ 	.short	0x0000
        /*0084*/ 	.byte	0x00, 0xf5, 0x21, 0x00


	//----- nvinfo : EIATTR_SPARSE_MMA_MASK
	.align		4
.L_125:
        /*0088*/ 	.byte	0x03, 0x50
        /*008a*/ 	.short	0x0000


	//----- nvinfo : EIATTR_MAXREG_COUNT
	.align		4
        /*008c*/ 	.byte	0x03, 0x1b
        /*008e*/ 	.short	0x00ff


	//----- nvinfo : EIATTR_NUM_BARRIERS
	.align		4
        /*0090*/ 	.byte	0x02, 0x4c
        /*0092*/ 	.byte	0x01
	.zero		1


	//----- nvinfo : EIATTR_MERCURY_ISA_VERSION
	.align		4
        /*0094*/ 	.byte	0x03, 0x5f
        /*0096*/ 	.short	0x0101


	//----- nvinfo : EIATTR_VRC_CTA_INIT_COUNT
	.align		4
        /*0098*/ 	.byte	0x02, 0x4a
	.zero		1
	.zero		1


	//----- nvinfo : EIATTR_EXIT_INSTR_OFFSETS
	.align		4
        /*009c*/ 	.byte	0x04, 0x1c
        /*009e*/ 	.short	(.L_127 - .L_126)


	//   ....[0]....
.L_126:
        /*00a0*/ 	.word	0x00000070


	//   ....[1]....
        /*00a4*/ 	.word	0x00000490


	//----- nvinfo : EIATTR_CBANK_PARAM_SIZE
	.align		4
.L_127:
        /*00a8*/ 	.byte	0x03, 0x19
        /*00aa*/ 	.short	0x0038


	//----- nvinfo : EIATTR_PARAM_CBANK
	.align		4
        /*00ac*/ 	.byte	0x04, 0x0a
        /*00ae*/ 	.short	(.L_129 - .L_128)
	.align		4
.L_128:
        /*00b0*/ 	.word	index@(.nv.constant0._Z9imrotate2PhS_jjjddd)
        /*00b4*/ 	.short	0x0380
        /*00b6*/ 	.short	0x0038


	//----- nvinfo : EIATTR_SW_WAR
	.align		4
.L_129:
        /*00b8*/ 	.byte	0x04, 0x36
        /*00ba*/ 	.short	(.L_131 - .L_130)
.L_130:
        /*00bc*/ 	.word	0x00000008
.L_131:


//--------------------- .nv.info._Z8imrotatePhS_jjjjdd --------------------------
	.section	.nv.info._Z8imrotatePhS_jjjjdd,"",@"SHT_CUDA_INFO"
	.sectionflags	@""
	.align	4


	//----- nvinfo : EIATTR_CUDA_API_VERSION
	.align		4
        /*0000*/ 	.byte	0x04, 0x37
        /*0002*/ 	.short	(.L_133 - .L_132)
.L_132:
        /*0004*/ 	.word	0x00000082


	//----- nvinfo : EIATTR_KPARAM_INFO
	.align		4
.L_133:
        /*0008*/ 	.byte	0x04, 0x17
        /*000a*/ 	.short	(.L_135 - .L_134)
.L_134:
        /*000c*/ 	.word	0x00000000
        /*0010*/ 	.short	0x0007
        /*0012*/ 	.short	0x0028
        /*0014*/ 	.byte	0x00, 0xf0, 0x21, 0x00


	//----- nvinfo : EIATTR_KPARAM_INFO
	.align		4
.L_135:
        /*0018*/ 	.byte	0x04, 0x17
        /*001a*/ 	.short	(.L_137 - .L_136)
.L_136:
        /*001c*/ 	.word	0x00000000
        /*0020*/ 	.short	0x0006
        /*0022*/ 	.short	0x0020
        /*0024*/ 	.byte	0x00, 0xf0, 0x21, 0x00


	//----- nvinfo : EIATTR_KPARAM_INFO
	.align		4
.L_137:
        /*0028*/ 	.byte	0x04, 0x17
        /*002a*/ 	.short	(.L_139 - .L_138)
.L_138:
        /*002c*/ 	.word	0x00000000
        /*0030*/ 	.short	0x0005
        /*0032*/ 	.short	0x001c
        /*0034*/ 	.byte	0x00, 0xf0, 0x11, 0x00


	//----- nvinfo : EIATTR_KPARAM_INFO
	.align		4
.L_139:
        /*0038*/ 	.byte	0x04, 0x17
        /*003a*/ 	.short	(.L_141 - .L_140)
.L_140:
        /*003c*/ 	.word	0x00000000
        /*0040*/ 	.short	0x0004
        /*0042*/ 	.short	0x0018
        /*0044*/ 	.byte	0x00, 0xf0, 0x11, 0x00


	//----- nvinfo : EIATTR_KPARAM_INFO
	.align		4
.L_141:
        /*0048*/ 	.byte	0x04, 0x17
        /*004a*/ 	.short	(.L_143 - .L_142)
.L_142:
        /*004c*/ 	.word	0x00000000
        /*0050*/ 	.short	0x0003
        /*0052*/ 	.short	0x0014
        /*0054*/ 	.byte	0x00, 0xf0, 0x11, 0x00


	//----- nvinfo : EIATTR_KPARAM_INFO
	.align		4
.L_143:
        /*0058*/ 	.byte	0x04, 0x17
        /*005a*/ 	.short	(.L_145 - .L_144)
.L_144:
        /*005c*/ 	.word	0x00000000
        /*0060*/ 	.short	0x0002
        /*0062*/ 	.short	0x0010
        /*0064*/ 	.byte	0x00, 0xf0, 0x11, 0x00


	//----- nvinfo : EIATTR_KPARAM_INFO
	.align		4
.L_145:
        /*0068*/ 	.byte	0x04, 0x17
        /*006a*/ 	.short	(.L_147 - .L_146)
.L_146:
        /*006c*/ 	.word	0x00000000
        /*0070*/ 	.short	0x0001
        /*0072*/ 	.short	0x0008
        /*0074*/ 	.byte	0x00, 0xf5, 0x21, 0x00


	//----- nvinfo : EIATTR_KPARAM_INFO
	.align		4
.L_147:
        /*0078*/ 	.byte	0x04, 0x17
        /*007a*/ 	.short	(.L_149 - .L_148)
.L_148:
        /*007c*/ 	.word	0x00000000
        /*0080*/ 	.short	0x0000
        /*0082*/ 	.short	0x0000
        /*0084*/ 	.byte	0x00, 0xf5, 0x21, 0x00


	//----- nvinfo : EIATTR_SPARSE_MMA_MASK
	.align		4
.L_149:
        /*0088*/ 	.byte	0x03, 0x50
        /*008a*/ 	.short	0x0000


	//----- nvinfo : EIATTR_MAXREG_COUNT
	.align		4
        /*008c*/ 	.byte	0x03, 0x1b
        /*008e*/ 	.short	0x00ff


	//----- nvinfo : EIATTR_NUM_BARRIERS
	.align		4
        /*0090*/ 	.byte	0x02, 0x4c
        /*0092*/ 	.byte	0x01
	.zero		1


	//----- nvinfo : EIATTR_MERCURY_ISA_VERSION
	.align		4
        /*0094*/ 	.byte	0x03, 0x5f
        /*0096*/ 	.short	0x0101


	//----- nvinfo : EIATTR_VRC_CTA_INIT_COUNT
	.align		4
        /*0098*/ 	.byte	0x02, 0x4a
	.zero		1
	.zero		1


	//----- nvinfo : EIATTR_EXIT_INSTR_OFFSETS
	.align		4
        /*009c*/ 	.byte	0x04, 0x1c
        /*009e*/ 	.short	(.L_151 - .L_150)


	//   ....[0]....
.L_150:
        /*00a0*/ 	.word	0x000001c0


	//   ....[1]....
        /*00a4*/ 	.word	0x000008c0


	//----- nvinfo : EIATTR_CRS_STACK_SIZE
	.align		4
.L_151:
        /*00a8*/ 	.byte	0x04, 0x1e
        /*00aa*/ 	.short	(.L_153 - .L_152)
.L_152:
        /*00ac*/ 	.word	0x00000000


	//----- nvinfo : EIATTR_CBANK_PARAM_SIZE
	.align		4
.L_153:
        /*00b0*/ 	.byte	0x03, 0x19
        /*00b2*/ 	.short	0x0030


	//----- nvinfo : EIATTR_PARAM_CBANK
	.align		4
        /*00b4*/ 	.byte	0x04, 0x0a
        /*00b6*/ 	.short	(.L_155 - .L_154)
	.align		4
.L_154:
        /*00b8*/ 	.word	index@(.nv.constant0._Z8imrotatePhS_jjjjdd)
        /*00bc*/ 	.short	0x0380
        /*00be*/ 	.short	0x0030


	//----- nvinfo : EIATTR_SW_WAR
	.align		4
.L_155:
        /*00c0*/ 	.byte	0x04, 0x36
        /*00c2*/ 	.short	(.L_157 - .L_156)
.L_156:
        /*00c4*/ 	.word	0x00000008
.L_157:


//--------------------- .nv.callgraph             --------------------------
	.section	.nv.callgraph,"",@"SHT_CUDA_CALLGRAPH"
	.align	4
	.sectionentsize	8
	.align		4
        /*0000*/ 	.word	0x00000000
	.align		4
        /*0004*/ 	.word	0xffffffff
	.align		4
        /*0008*/ 	.word	0x00000000
	.align		4
        /*000c*/ 	.word	0xfffffffe
	.align		4
        /*0010*/ 	.word	0x00000000
	.align		4
        /*0014*/ 	.word	0xfffffffd
	.align		4
        /*0018*/ 	.word	0x00000000
	.align		4
        /*001c*/ 	.word	0xfffffffc


//--------------------- .text._Z9imrotate5PhPjjjjjddd --------------------------
	.section	.text._Z9imrotate5PhPjjjjjddd,"ax",@progbits
	.align	128
        .global         _Z9imrotate5PhPjjjjjddd
        .type           _Z9imrotate5PhPjjjjjddd,@function
        .size           _Z9imrotate5PhPjjjjjddd,(.L_x_17 - _Z9imrotate5PhPjjjjjddd)
        .other          _Z9imrotate5PhPjjjjjddd,@"STO_CUDA_ENTRY STV_DEFAULT"
_Z9imrotate5PhPjjjjjddd:
.text._Z9imrotate5PhPjjjjjddd:
[----:B------:R-:W-:Y:S01]  /*0000*/  LDC R1, c[0x0][0x37c] ;  /* 0x0000df00ff017b82 */ /* 0x000fe20000000800 */
[----:B------:R-:W0:Y:S01]  /*0010*/  S2R R3, SR_CTAID.X ;  /* 0x0000000000037919 */ /* 0x000e220000002500 */
[----:B------:R-:W0:Y:S01]  /*0020*/  LDCU UR4, c[0x0][0x360] ;  /* 0x00006c00ff0477ac */ /* 0x000e220008000800 */
[----:B------:R-:W0:Y:S01]  /*0030*/  S2R R16, SR_TID.X ;  /* 0x0000000000107919 */ /* 0x000e220000002100 */
[----:B------:R-:W1:Y:S01]  /*0040*/  LDCU UR10, c[0x0][0x39c] ;  /* 0x00007380ff0a77ac */ /* 0x000e620008000800 */
[----:B0-----:R-:W-:-:S04]  /*0050*/  IMAD R0, R3, UR4, R16 ;  /* 0x0000000403007c24 */ /* 0x001fc8000f8e0210 */
[----:B------:R-:W-:-:S05]  /*0060*/  IMAD R0, R0, 0x3, RZ ;  /* 0x0000000300007824 */ /* 0x000fca00078e02ff */
[----:B-1----:R-:W-:-:S13]  /*0070*/  ISETP.GE.U32.AND P0, PT, R0, UR10, PT ;  /* 0x0000000a00007c0c */ /* 0x002fda000bf06070 */
[----:B------:R-:W-:Y:S05]  /*0080*/  @P0 EXIT ;  /* 0x000000000000094d */ /* 0x000fea0003800000 */
[----:B------:R-:W0:Y:S01]  /*0090*/  S2R R11, SR_CTAID.Y ;  /* 0x00000000000b7919 */ /* 0x000e220000002600 */
[----:B------:R-:W1:Y:S01]  /*00a0*/  LDC.64 R6, c[0x0][0x388] ;  /* 0x0000e200ff067b82 */ /* 0x000e620000000a00 */
[----:B------:R-:W2:Y:S01]  /*00b0*/  LDCU.64 UR8, c[0x0][0x358] ;  /* 0x00006b00ff0877ac */ /* 0x000ea20008000a00 */
[----:B------:R-:W3:Y:S01]  /*00c0*/  LDCU.64 UR6, c[0x0][0x390] ;  /* 0x00007200ff0677ac */ /* 0x000ee20008000a00 */
[----:B------:R-:W-:Y:S01]  /*00d0*/  UMOV UR4, 0xcccccccd ;  /* 0xcccccccd00047882 */ /* 0x000fe20000000000 */
[----:B------:R-:W-:Y:S01]  /*00e0*/  UMOV UR5, 0x3ff4cccc ;  /* 0x3ff4cccc00057882 */ /* 0x000fe20000000000 */
[----:B------:R-:W4:Y:S01]  /*00f0*/  LDCU.128 UR12, c[0x0][0x3a0] ;  /* 0x00007400ff0c77ac */ /* 0x000f220008000c00 */
[----:B0-----:R-:W-:-:S04]  /*0100*/  IMAD R3, R11, UR10, R0 ;  /* 0x0000000a0b037c24 */ /* 0x001fc8000f8e0200 */
[C---:B------:R-:W-:Y:S02]  /*0110*/  VIADD R23, R3.reuse, 0x1 ;  /* 0x0000000103177836 */ /* 0x040fe40000000000 */
[C---:B------:R-:W-:Y:S02]  /*0120*/  VIADD R5, R3.reuse, 0x2 ;  /* 0x0000000203057836 */ /* 0x040fe40000000000 */
[----:B-1----:R-:W-:-:S04]  /*0130*/  IMAD.WIDE.U32 R2, R3, 0x4, R6 ;  /* 0x0000000403027825 */ /* 0x002fc800078e0006 */
[--C-:B------:R-:W-:Y:S01]  /*0140*/  IMAD.WIDE.U32 R22, R23, 0x4, R6.reuse ;  /* 0x0000000417167825 */ /* 0x100fe200078e0006 */
[----:B--2---:R-:W2:Y:S03]  /*0150*/  LDG.E R17, desc[UR8][R2.64] ;  /* 0x0000000802117981 */ /* 0x004ea6000c1e1900 */
[----:B------:R-:W-:Y:S02]  /*0160*/  IMAD.WIDE.U32 R6, R5, 0x4, R6 ;  /* 0x0000000405067825 */ /* 0x000fe400078e0006 */
[----:B------:R-:W5:Y:S04]  /*0170*/  LDG.E R22, desc[UR8][R22.64] ;  /* 0x0000000816167981 */ /* 0x000f68000c1e1900 */
[----:B------:R0:W5:Y:S01]  /*0180*/  LDG.E R21, desc[UR8][R6.64] ;  /* 0x0000000806157981 */ /* 0x000162000c1e1900 */
[----:B------:R-:W1:Y:S02]  /*0190*/  I2F.F64.U32 R4, R0 ;  /* 0x0000000000047312 */ /* 0x000e640000201800 */
[----:B-1----:R-:W-:Y:S01]  /*01a0*/  DMUL R8, R4, UR4 ;  /* 0x0000000404087c28 */ /* 0x002fe20008000000 */
[----:B---3--:R-:W-:-:S02]  /*01b0*/  USHF.R.U32.HI UR5, URZ, 0x1, UR6 ;  /* 0x00000001ff057899 */ /* 0x008fc40008011606 */
[----:B------:R-:W-:Y:S01]  /*01c0*/  USHF.R.U32.HI UR4, URZ, 0x1, UR7 ;  /* 0x00000001ff047899 */ /* 0x000fe20008011607 */
[----:B------:R-:W1:Y:S01]  /*01d0*/  S2R R20, SR_CgaCtaId ;  /* 0x0000000000147919 */ /* 0x000e620000008800 */
[----:B------:R-:W3:Y:S05]  /*01e0*/  LDCU.64 UR6, c[0x0][0x3b0] ;  /* 0x00007600ff0677ac */ /* 0x000eea0008000a00 */
[----:B------:R-:W0:Y:S01]  /*01f0*/  F2I.U32.F64.TRUNC R8, R8 ;  /* 0x0000000800087311 */ /* 0x000e22000030d000 */
[----:B------:R-:W-:-:S07]  /*0200*/  IADD3 R12, PT, PT, -R11, UR5, RZ ;  /* 0x000000050b0c7c10 */ /* 0x000fce000fffe1ff */
[----:B------:R-:W4:Y:S08]  /*0210*/  I2F.F64 R12, R12 ;  /* 0x0000000c000c7312 */ /* 0x000f300000201c00 */
[----:B------:R-:W-:Y:S01]  /*0220*/  I2F.F64.U32 R4, UR4 ;  /* 0x0000000400047d12 */ /* 0x000fe20008201800 */
[C---:B0-----:R-:W-:Y:S01]  /*0230*/  VIADD R6, R8.reuse, 0x1 ;  /* 0x0000000108067836 */ /* 0x041fe20000000000 */
[----:B------:R-:W0:Y:S06]  /*0240*/  LDCU UR4, c[0x0][0x398] ;  /* 0x00007300ff0477ac */ /* 0x000e2c0008000800 */
[----:B------:R-:W3:Y:S08]  /*0250*/  I2F.F64.U32 R2, R8 ;  /* 0x0000000800027312 */ /* 0x000ef00000201800 */
[----:B------:R-:W1:Y:S01]  /*0260*/  I2F.F64.U32 R6, R6 ;  /* 0x0000000600067312 */ /* 0x000e620000201800 */
[----:B------:R-:W-:-:S07]  /*0270*/  VIADD R14, R8, 0x2 ;  /* 0x00000002080e7836 */ /* 0x000fce0000000000 */
[----:B----4-:R-:W4:Y:S01]  /*0280*/  F2I.F64.TRUNC R18, R12 ;  /* 0x0000000c00127311 */ /* 0x010f22000030d100 */
[----:B---3--:R-:W-:Y:S01]  /*0290*/  DADD R2, R2, -R4 ;  /* 0x0000000002027229 */ /* 0x008fe20000000804 */
[----:B------:R-:W-:-:S06]  /*02a0*/  VIADD R19, R8, 0x3 ;  /* 0x0000000308137836 */ /* 0x000fcc0000000000 */
[----:B------:R-:W-:Y:S01]  /*02b0*/  F2I.F64.TRUNC R0, R2 ;  /* 0x0000000200007311 */ /* 0x000fe2000030d100 */
[----:B-1----:R-:W-:-:S07]  /*02c0*/  DADD R10, -R4, R6 ;  /* 0x00000000040a7229 */ /* 0x002fce0000000106 */
[----:B------:R-:W1:Y:S08]  /*02d0*/  I2F.F64.U32 R8, R19 ;  /* 0x0000001300087312 */ /* 0x000e700000201800 */
[----:B------:R-:W3:Y:S08]  /*02e0*/  I2F.F64.U32 R14, R14 ;  /* 0x0000000e000e7312 */ /* 0x000ef00000201800 */
[----:B----4-:R-:W4:Y:S01]  /*02f0*/  I2F.F64 R6, R18 ;  /* 0x0000001200067312 */ /* 0x010f220000201c00 */
[----:B-1----:R-:W-:-:S07]  /*0300*/  DADD R8, -R4, R8 ;  /* 0x0000000004087229 */ /* 0x002fce0000000108 */
[----:B------:R-:W1:Y:S01]  /*0310*/  I2F.F64 R12, R0 ;  /* 0x00000000000c7312 */ /* 0x000e620000201c00 */
[----:B---3--:R-:W-:Y:S02]  /*0320*/  DADD R24, -R4, R14 ;  /* 0x0000000004187229 */ /* 0x008fe4000000010e */
[----:B----4-:R-:W-:-:S05]  /*0330*/  DMUL R2, R6, UR14 ;  /* 0x0000000e06027c28 */ /* 0x010fca0008000000 */
[----:B------:R-:W3:Y:S08]  /*0340*/  F2I.F64.TRUNC R10, R10 ;  /* 0x0000000a000a7311 */ /* 0x000ef0000030d100 */
[----:B------:R-:W4:Y:S01]  /*0350*/  F2I.F64.TRUNC R23, R24 ;  /* 0x0000001800177311 */ /* 0x000f22000030d100 */
[C---:B-1----:R-:W-:Y:S02]  /*0360*/  DFMA R14, R12.reuse, UR12, -R2 ;  /* 0x0000000c0c0e7c2b */ /* 0x042fe40008000802 */
[----:B------:R-:W-:-:S05]  /*0370*/  DMUL R12, R12, UR14 ;  /* 0x0000000e0c0c7c28 */ /* 0x000fca0008000000 */
[----:B------:R-:W1:Y:S03]  /*0380*/  F2I.F64.TRUNC R8, R8 ;  /* 0x0000000800087311 */ /* 0x000e66000030d100 */
[----:B------:R-:W-:-:S05]  /*0390*/  DFMA R18, R6, UR12, R12 ;  /* 0x0000000c06127c2b */ /* 0x000fca000800000c */
[----:B---3--:R-:W3:Y:S08]  /*03a0*/  I2F.F64 R10, R10 ;  /* 0x0000000a000a7312 */ /* 0x008ef00000201c00 */
[----:B----4-:R4:W-:Y:S02]  /*03b0*/  I2F.F64 R12, R23 ;  /* 0x00000017000c7312 */ /* 0x0109e40000201c00 */
[----:B----4-:R-:W-:-:S06]  /*03c0*/  MOV R23, 0x400 ;  /* 0x0000040000177802 */ /* 0x010fcc0000000f00 */
[----:B-1----:R-:W1:Y:S01]  /*03d0*/  I2F.F64 R8, R8 ;  /* 0x0000000800087312 */ /* 0x002e620000201c00 */
[----:B------:R-:W-:Y:S01]  /*03e0*/  LEA R23, R20, R23, 0x18 ;  /* 0x0000001714177211 */ /* 0x000fe200078ec0ff */
[----:B------:R-:W-:Y:S02]  /*03f0*/  DMUL R24, R18, UR6 ;  /* 0x0000000612187c28 */ /* 0x000fe40008000000 */
[----:B------:R-:W-:Y:S02]  /*0400*/  DFMA R26, R14, UR6, R4 ;  /* 0x000000060e1a7c2b */ /* 0x000fe40008000004 */
[----:B------:R-:W-:Y:S01]  /*0410*/  IMAD R16, R16, 0xc, R23 ;  /* 0x0000000c10107824 */ /* 0x000fe200078e0217 */
[C---:B---3--:R-:W-:Y:S01]  /*0420*/  DFMA R14, R10.reuse, UR12, -R2 ;  /* 0x0000000c0a0e7c2b */ /* 0x048fe20008000802 */
[----:B------:R1:W3:Y:S01]  /*0430*/  F2I.F64.TRUNC R18, R24 ;  /* 0x0000001800127311 */ /* 0x0002e2000030d100 */
[----:B------:R-:W-:-:S06]  /*0440*/  DMUL R10, R10, UR14 ;  /* 0x0000000e0a0a7c28 */ /* 0x000fcc0008000000 */
[----:B------:R-:W-:Y:S02]  /*0450*/  DFMA R28, R14, UR6, R4 ;  /* 0x000000060e1c7c2b */ /* 0x000fe40008000004 */
[----:B-1----:R-:W-:Y:S02]  /*0460*/  DMUL R24, R8, UR14 ;  /* 0x0000000e08187c28 */ /* 0x002fe40008000000 */
[C---:B------:R-:W-:Y:S02]  /*0470*/  DFMA R14, R12.reuse, UR12, -R2 ;  /* 0x0000000c0c0e7c2b */ /* 0x040fe40008000802 */
[----:B------:R-:W-:-:S04]  /*0480*/  DMUL R12, R12, UR14 ;  /* 0x0000000e0c0c7c28 */ /* 0x000fc80008000000 */
[----:B------:R-:W-:-:S04]  /*0490*/  DFMA R24, R6, UR12, R24 ;  /* 0x0000000c06187c2b */ /* 0x000fc80008000018 */
[C---:B------:R-:W-:Y:S02]  /*04a0*/  DFMA R12, R6.reuse, UR12, R12 ;  /* 0x0000000c060c7c2b */ /* 0x040fe4000800000c */
[----:B------:R-:W-:Y:S02]  /*04b0*/  DFMA R10, R6, UR12, R10 ;  /* 0x0000000c060a7c2b */ /* 0x000fe4000800000a */
[----:B------:R-:W-:Y:S02]  /*04c0*/  DMUL R24, R24, UR6 ;  /* 0x0000000618187c28 */ /* 0x000fe40008000000 */
[----:B------:R-:W-:Y:S02]  /*04d0*/  DFMA R2, R8, UR12, -R2 ;  /* 0x0000000c08027c2b */ /* 0x000fe40008000802 */
[----:B------:R-:W-:Y:S02]  /*04e0*/  DMUL R12, R12, UR6 ;  /* 0x000000060c0c7c28 */ /* 0x000fe40008000000 */
[----:B------:R-:W-:-:S02]  /*04f0*/  DFMA R14, R14, UR6, R4 ;  /* 0x000000060e0e7c2b */ /* 0x000fc40008000004 */
[----:B------:R-:W-:Y:S02]  /*0500*/  DMUL R10, R10, UR6 ;  /* 0x000000060a0a7c28 */ /* 0x000fe40008000000 */
[----:B------:R-:W-:Y:S01]  /*0510*/  DFMA R4, R2, UR6, R4 ;  /* 0x0000000602047c2b */ /* 0x000fe20008000004 */
[----:B------:R-:W1:Y:S01]  /*0520*/  F2I.F64.TRUNC R24, R24 ;  /* 0x0000001800187311 */ /* 0x000e62000030d100 */
[----:B------:R-:W4:Y:S01]  /*0530*/  LDCU.64 UR6, c[0x0][0x380] ;  /* 0x00007000ff0677ac */ /* 0x000f220008000a00 */
[----:B---3--:R-:W-:-:S06]  /*0540*/  IADD3 R18, PT, PT, -R18, UR5, RZ ;  /* 0x0000000512127c10 */ /* 0x008fcc000fffe1ff */
[----:B------:R-:W-:Y:S08]  /*0550*/  F2I.F64.TRUNC R0, R26 ;  /* 0x0000001a00007311 */ /* 0x000ff0000030d100 */
[----:B------:R-:W3:Y:S01]  /*0560*/  F2I.F64.TRUNC R12, R12 ;  /* 0x0000000c000c7311 */ /* 0x000ee2000030d100 */
[----:B-1----:R-:W-:-:S07]  /*0570*/  IADD3 R8, PT, PT, -R24, UR5, RZ ;  /* 0x0000000518087c10 */ /* 0x002fce000fffe1ff */
[----:B------:R-:W1:Y:S01]  /*0580*/  F2I.F64.TRUNC R10, R10 ;  /* 0x0000000a000a7311 */ /* 0x000e62000030d100 */
[----:B0-----:R-:W-:-:S07]  /*0590*/  IMAD R3, R18, UR4, RZ ;  /* 0x0000000412037c24 */ /* 0x001fce000f8e02ff */
[----:B------:R0:W4:Y:S01]  /*05a0*/  F2I.F64.TRUNC R4, R4 ;  /* 0x0000000400047311 */ /* 0x000122000030d100 */
[----:B---3--:R-:W-:Y:S01]  /*05b0*/  IADD3 R12, PT, PT, -R12, UR5, RZ ;  /* 0x000000050c0c7c10 */ /* 0x008fe2000fffe1ff */
[----:B------:R-:W-:-:S06]  /*05c0*/  IMAD R3, R0, 0x3, R3 ;  /* 0x0000000300037824 */ /* 0x000fcc00078e0203 */
[----:B------:R-:W3:Y:S01]  /*05d0*/  F2I.F64.TRUNC R19, R28 ;  /* 0x0000001c00137311 */ /* 0x000ee2000030d100 */
[----:B--2---:R-:W-:Y:S04]  /*05e0*/  STS [R16], R17 ;  /* 0x0000001110007388 */ /* 0x004fe80000000800 */
[----:B-----5:R-:W-:Y:S04]  /*05f0*/  STS [R16+0x4], R22 ;  /* 0x0000041610007388 */ /* 0x020fe80000000800 */
[----:B------:R-:W-:Y:S01]  /*0600*/  STS [R16+0x8], R21 ;  /* 0x0000081510007388 */ /* 0x000fe20000000800 */
[----:B------:R-:W-:Y:S01]  /*0610*/  BAR.SYNC.DEFER_BLOCKING 0x0 ;  /* 0x0000000000007b1d */ /* 0x000fe20000010000 */
[----:B0-----:R-:W-:-:S05]  /*0620*/  IMAD R5, R8, UR4, RZ ;  /* 0x0000000408057c24 */ /* 0x001fca000f8e02ff */
[----:B------:R-:W0:Y:S04]  /*0630*/  LDS R6, [R16] ;  /* 0x0000000010067984 */ /* 0x000e280000000800 */
[----:B------:R-:W2:Y:S01]  /*0640*/  LDS R2, [R16+0x4] ;  /* 0x0000040010027984 */ /* 0x000ea20000000800 */
[----:B-1----:R-:W-:Y:S01]  /*0650*/  IADD3 R10, PT, PT, -R10, UR5, RZ ;  /* 0x000000050a0a7c10 */ /* 0x002fe2000fffe1ff */
[----:B----4-:R-:W-:Y:S02]  /*0660*/  IMAD R0, R4, 0x3, R5 ;  /* 0x0000000304007824 */ /* 0x010fe400078e0205 */
[----:B------:R-:W1:Y:S01]  /*0670*/  LDS R16, [R16+0x8] ;  /* 0x0000080010107984 */ /* 0x000e620000000800 */
[----:B------:R-:W-:Y:S01]  /*0680*/  IMAD R7, R12, UR4, RZ ;  /* 0x000000040c077c24 */ /* 0x000fe2000f8e02ff */
[C---:B------:R-:W-:Y:S01]  /*0690*/  IADD3 R4, P0, PT, R3.reuse, UR6, RZ ;  /* 0x0000000603047c10 */ /* 0x040fe2000ff1e0ff */
[----:B------:R-:W-:Y:S01]  /*06a0*/  VIADD R12, R3, 0x2 ;  /* 0x00000002030c7836 */ /* 0x000fe20000000000 */
[----:B------:R-:W4:Y:S01]  /*06b0*/  F2I.F64.TRUNC R14, R14 ;  /* 0x0000000e000e7311 */ /* 0x000f22000030d100 */
[----:B------:R-:W-:-:S02]  /*06c0*/  IMAD R10, R10, UR4, RZ ;  /* 0x000000040a0a7c24 */ /* 0x000fc4000f8e02ff */
[----:B------:R-:W-:Y:S01]  /*06d0*/  IMAD.X R5, RZ, RZ, UR7, P0 ;  /* 0x00000007ff057e24 */ /* 0x000fe200080e06ff */
[----:B------:R-:W-:Y:S01]  /*06e0*/  IADD3 R12, P0, PT, R12, UR6, RZ ;  /* 0x000000060c0c7c10 */ /* 0x000fe2000ff1e0ff */
[----:B---3--:R-:W-:Y:S01]  /*06f0*/  IMAD R19, R19, 0x3, R10 ;  /* 0x0000000313137824 */ /* 0x008fe200078e020a */
[----:B------:R-:W-:-:S03]  /*0700*/  IADD3 R10, PT, PT, R3, 0x1, RZ ;  /* 0x00000001030a7810 */ /* 0x000fc60007ffe0ff */
[----:B------:R-:W-:Y:S01]  /*0710*/  IMAD.X R13, RZ, RZ, UR7, P0 ;  /* 0x00000007ff0d7e24 */ /* 0x000fe200080e06ff */
[C---:B------:R-:W-:Y:S02]  /*0720*/  IADD3 R8, P0, PT, R19.reuse, UR6, RZ ;  /* 0x0000000613087c10 */ /* 0x040fe4000ff1e0ff */
[C---:B------:R-:W-:Y:S01]  /*0730*/  IADD3 R18, PT, PT, R19.reuse, 0x1, RZ ;  /* 0x0000000113127810 */ /* 0x040fe20007ffe0ff */
[----:B------:R-:W-:Y:S01]  /*0740*/  VIADD R19, R19, 0x2 ;  /* 0x0000000213137836 */ /* 0x000fe20000000000 */
[----:B------:R-:W-:Y:S01]  /*0750*/  IADD3 R10, P1, PT, R10, UR6, RZ ;  /* 0x000000060a0a7c10 */ /* 0x000fe2000ff3e0ff */
[----:B------:R-:W-:Y:S02]  /*0760*/  IMAD.X R9, RZ, RZ, UR7, P0 ;  /* 0x00000007ff097e24 */ /* 0x000fe400080e06ff */
[----:B----4-:R-:W-:Y:S02]  /*0770*/  IMAD R14, R14, 0x3, R7 ;  /* 0x000000030e0e7824 */ /* 0x010fe400078e0207 */
[----:B------:R-:W-:Y:S01]  /*0780*/  IMAD.X R11, RZ, RZ, UR7, P1 ;  /* 0x00000007ff0b7e24 */ /* 0x000fe200088e06ff */
[----:B0-----:R-:W-:-:S02]  /*0790*/  PRMT R3, R6, 0x7770, RZ ;  /* 0x0000777006037816 */ /* 0x001fc400000000ff */
[----:B------:R-:W-:-:S03]  /*07a0*/  PRMT R7, R6, 0x7771, RZ ;  /* 0x0000777106077816 */ /* 0x000fc600000000ff */
[----:B------:R0:W-:Y:S01]  /*07b0*/  STG.E.U8 desc[UR8][R4.64], R3 ;  /* 0x0000000304007986 */ /* 0x0001e2000c101108 */
[C---:B------:R-:W-:Y:S02]  /*07c0*/  PRMT R15, R6.reuse, 0x7772, RZ ;  /* 0x00007772060f7816 */ /* 0x040fe400000000ff */
[----:B------:R-:W-:Y:S01]  /*07d0*/  PRMT R17, R6, 0x7773, RZ ;  /* 0x0000777306117816 */ /* 0x000fe200000000ff */
[----:B------:R3:W-:Y:S01]  /*07e0*/  STG.E.U8 desc[UR8][R10.64], R7 ;  /* 0x000000070a007986 */ /* 0x0007e2000c101108 */
[----:B------:R-:W-:Y:S02]  /*07f0*/  IADD3 R18, P1, PT, R18, UR6, RZ ;  /* 0x0000000612127c10 */ /* 0x000fe4000ff3e0ff */
[----:B0-----:R-:W-:Y:S01]  /*0800*/  IADD3 R4, P0, PT, R19, UR6, RZ ;  /* 0x0000000613047c10 */ /* 0x001fe2000ff1e0ff */
[----:B------:R-:W-:-:S03]  /*0810*/  VIADD R3, R14, 0x2 ;  /* 0x000000020e037836 */ /* 0x000fc60000000000 */
[----:B------:R-:W-:Y:S02]  /*0820*/  IADD3.X R5, PT, PT, RZ, UR7, RZ, P0, !PT ;  /* 0x00000007ff057c10 */ /* 0x000fe400087fe4ff */
[C---:B------:R-:W-:Y:S01]  /*0830*/  IADD3 R6, P0, PT, R14.reuse, UR6, RZ ;  /* 0x000000060e067c10 */ /* 0x040fe2000ff1e0ff */
[----:B---3--:R-:W-:Y:S01]  /*0840*/  VIADD R10, R14, 0x1 ;  /* 0x000000010e0a7836 */ /* 0x008fe20000000000 */
[----:B------:R0:W-:Y:S01]  /*0850*/  STG.E.U8 desc[UR8][R12.64], R15 ;  /* 0x0000000f0c007986 */ /* 0x0001e2000c101108 */
[C---:B--2---:R-:W-:Y:S01]  /*0860*/  PRMT R21, R2.reuse, 0x7770, RZ ;  /* 0x0000777002157816 */ /* 0x044fe200000000ff */
[----:B------:R-:W-:Y:S01]  /*0870*/  IMAD.X R19, RZ, RZ, UR7, P1 ;  /* 0x00000007ff137e24 */ /* 0x000fe200088e06ff */
[----:B------:R-:W-:Y:S01]  /*0880*/  PRMT R23, R2, 0x7771, RZ ;  /* 0x0000777102177816 */ /* 0x000fe200000000ff */
[----:B------:R2:W-:Y:S01]  /*0890*/  STG.E.U8 desc[UR8][R8.64], R17 ;  /* 0x0000001108007986 */ /* 0x0005e2000c101108 */
[----:B------:R-:W-:Y:S01]  /*08a0*/  IMAD.X R7, RZ, RZ, UR7, P0 ;  /* 0x00000007ff077e24 */ /* 0x000fe200080e06ff */
[----:B------:R-:W-:-:S02]  /*08b0*/  IADD3 R10, P1, PT, R10, UR6, RZ ;  /* 0x000000060a0a7c10 */ /* 0x000fc4000ff3e0ff */
[----:B0-----:R-:W-:Y:S01]  /*08c0*/  PRMT R15, R2, 0x7772, RZ ;  /* 0x00007772020f7816 */ /* 0x001fe200000000ff */
[----:B------:R-:W-:Y:S01]  /*08d0*/  VIADD R12, R0, 0x2 ;  /* 0x00000002000c7836 */ /* 0x000fe20000000000 */
[----:B--2---:R-:W-:Y:S01]  /*08e0*/  PRMT R17, R2, 0x7773, RZ ;  /* 0x0000777302117816 */ /* 0x004fe200000000ff */
[----:B------:R-:W-:Y:S01]  /*08f0*/  VIADD R8, R0, 0x1 ;  /* 0x0000000100087836 */ /* 0x000fe20000000000 */
[----:B------:R-:W-:Y:S01]  /*0900*/  IADD3 R2, P0, PT, R3, UR6, RZ ;  /* 0x0000000603027c10 */ /* 0x000fe2000ff1e0ff */
[----:B------:R1:W-:Y:S01]  /*0910*/  STG.E.U8 desc[UR8][R18.64], R21 ;  /* 0x0000001512007986 */ /* 0x0003e2000c101108 */
[----:B------:R-:W-:Y:S02]  /*0920*/  IADD3.X R11, PT, PT, RZ, UR7, RZ, P1, !PT ;  /* 0x00000007ff0b7c10 */ /* 0x000fe40008ffe4ff */
[----:B------:R-:W-:Y:S01]  /*0930*/  IADD3 R8, P1, PT, R8, UR6, RZ ;  /* 0x0000000608087c10 */ /* 0x000fe2000ff3e0ff */
[----:B------:R0:W-:Y:S01]  /*0940*/  STG.E.U8 desc[UR8][R4.64], R23 ;  /* 0x0000001704007986 */ /* 0x0001e2000c101108 */
[----:B------:R-:W-:Y:S01]  /*0950*/  IMAD.X R3, RZ, RZ, UR7, P0 ;  /* 0x00000007ff037e24 */ /* 0x000fe200080e06ff */
[----:B------:R-:W-:-:S02]  /*0960*/  IADD3 R12, P2, PT, R12, UR6, RZ ;  /* 0x000000060c0c7c10 */ /* 0x000fc4000ff5e0ff */
[----:B------:R2:W-:Y:S01]  /*0970*/  STG.E.U8 desc[UR8][R6.64], R15 ;  /* 0x0000000f06007986 */ /* 0x0005e2000c101108 */
[----:B------:R-:W-:Y:S01]  /*0980*/  IMAD.X R9, RZ, RZ, UR7, P1 ;  /* 0x00000007ff097e24 */ /* 0x000fe200088e06ff */
[----:B-1----:R-:W-:Y:S02]  /*0990*/  PRMT R19, R16, 0x7770, RZ ;  /* 0x0000777010137816 */ /* 0x002fe400000000ff */
[----:B0-----:R-:W-:Y:S01]  /*09a0*/  IADD3 R4, P0, PT, R0, UR6, RZ ;  /* 0x0000000600047c10 */ /* 0x001fe2000ff1e0ff */
[----:B------:R0:W-:Y:S01]  /*09b0*/  STG.E.U8 desc[UR8][R10.64], R17 ;  /* 0x000000110a007986 */ /* 0x0001e2000c101108 */
[C---:B------:R-:W-:Y:S02]  /*09c0*/  PRMT R21, R16.reuse, 0x7771, RZ ;  /* 0x0000777110157816 */ /* 0x040fe400000000ff */
[----:B------:R-:W-:Y:S01]  /*09d0*/  IADD3.X R5, PT, PT, RZ, UR7, RZ, P0, !PT ;  /* 0x00000007ff057c10 */ /* 0x000fe200087fe4ff */
[----:B------:R-:W-:Y:S01]  /*09e0*/  IMAD.X R13, RZ, RZ, UR7, P2 ;  /* 0x00000007ff0d7e24 */ /* 0x000fe200090e06ff */
[C---:B--2---:R-:W-:Y:S01]  /*09f0*/  PRMT R7, R16.reuse, 0x7772, RZ ;  /* 0x0000777210077816 */ /* 0x044fe200000000ff */
[----:B------:R-:W-:Y:S01]  /*0a00*/  STG.E.U8 desc[UR8][R2.64], R19 ;  /* 0x0000001302007986 */ /* 0x000fe2000c101108 */
[----:B0-----:R-:W-:-:S03]  /*0a10*/  PRMT R11, R16, 0x7773, RZ ;  /* 0x00007773100b7816 */ /* 0x001fc600000000ff */
[----:B------:R-:W-:Y:S04]  /*0a20*/  STG.E.U8 desc[UR8][R4.64], R21 ;  /* 0x0000001504007986 */ /* 0x000fe8000c101108 */
[----:B------:R-:W-:Y:S04]  /*0a30*/  STG.E.U8 desc[UR8][R8.64], R7 ;  /* 0x0000000708007986 */ /* 0x000fe8000c101108 */
[----:B------:R-:W-:Y:S01]  /*0a40*/  STG.E.U8 desc[UR8][R12.64], R11 ;  /* 0x0000000b0c007986 */ /* 0x000fe2000c101108 */
[----:B------:R-:W-:Y:S05]  /*0a50*/  EXIT ;  /* 0x000000000000794d */ /* 0x000fea0003800000 */
.L_x_0:
[----:B------:R-:W-:-:S00]  /*0a60*/  BRA `(.L_x_0) ;  /* 0xfffffffc00fc7947 */ /* 0x000fc0000383ffff */
[----:B------:R-:W-:-:S00]  /*0a70*/  NOP ;  /* 0x0000000000007918 */ /* 0x000fc00000000000 */
        /* <DEDUP_REMOVED lines=8> */
.L_x_17:


//--------------------- .text._Z9imrotate4PhS_jjjddd --------------------------
	.section	.text._Z9imrotate4PhS_jjjddd,"ax",@progbits
	.align	128
        .global         _Z9imrotate4PhS_jjjddd
        .type           _Z9imrotate4PhS_jjjddd,@function
        .size           _Z9imrotate4PhS_jjjddd,(.L_x_18 - _Z9imrotate4PhS_jjjddd)
        .other          _Z9imrotate4PhS_jjjddd,@"STO_CUDA_ENTRY STV_DEFAULT"
_Z9imrotate4PhS_jjjddd:
.text._Z9imrotate4PhS_jjjddd:
[----:B------:R-:W-:Y:S01]  /*0000*/  LDC R1, c[0x0][0x37c] ;  /* 0x0000df00ff017b82 */ /* 0x000fe20000000800 */
[----:B------:R-:W0:Y:S01]  /*0010*/  S2R R13, SR_CTAID.X ;  /* 0x00000000000d7919 */ /* 0x000e220000002500 */
[----:B------:R-:W0:Y:S01]  /*0020*/  LDCU UR4, c[0x0][0x360] ;  /* 0x00006c00ff0477ac */ /* 0x000e220008000800 */
[----:B------:R-:W0:Y:S01]  /*0030*/  S2R R12, SR_TID.X ;  /* 0x00000000000c7919 */ /* 0x000e220000002100 */
[----:B------:R-:W1:Y:S01]  /*0040*/  LDCU UR7, c[0x0][0x394] ;  /* 0x00007280ff0777ac */ /* 0x000e620008000800 */
[----:B0-----:R-:W-:-:S05]  /*0050*/  IMAD R13, R13, UR4, R12 ;  /* 0x000000040d0d7c24 */ /* 0x001fca000f8e020c */
[----:B-1----:R-:W-:-:S13]  /*0060*/  ISETP.GE.U32.AND P0, PT, R13, UR7, PT ;  /* 0x000000070d007c0c */ /* 0x002fda000bf06070 */
[----:B------:R-:W-:Y:S05]  /*0070*/  @P0 EXIT ;  /* 0x000000000000094d */ /* 0x000fea0003800000 */
[----:B------:R-:W0:Y:S01]  /*0080*/  S2UR UR5, SR_CTAID.Y ;  /* 0x00000000000579c3 */ /* 0x000e220000002600 */
[----:B------:R-:W1:Y:S01]  /*0090*/  LDCU.64 UR10, c[0x0][0x388] ;  /* 0x00007100ff0a77ac */ /* 0x000e620008000a00 */
[----:B------:R-:W-:Y:S01]  /*00a0*/  VIADD R3, R13, 0x1 ;  /* 0x000000010d037836 */ /* 0x000fe20000000000 */
[----:B------:R-:W2:Y:S04]  /*00b0*/  LDCU.64 UR8, c[0x0][0x358] ;  /* 0x00006b00ff0877ac */ /* 0x000ea80008000a00 */
[----:B------:R-:W-:Y:S01]  /*00c0*/  ISETP.GE.U32.AND P0, PT, R3, UR7, PT ;  /* 0x0000000703007c0c */ /* 0x000fe2000bf06070 */
[----:B------:R-:W0:Y:S01]  /*00d0*/  LDC R0, c[0x0][0x398] ;  /* 0x0000e600ff007b82 */ /* 0x000e220000000800 */
[----:B------:R-:W3:Y:S01]  /*00e0*/  LDCU UR4, c[0x0][0x390] ;  /* 0x00007200ff0477ac */ /* 0x000ee20008000800 */
[----:B------:R-:W-:Y:S01]  /*00f0*/  USHF.R.U32.HI UR6, URZ, 0x1, UR7 ;  /* 0x00000001ff067899 */ /* 0x000fe20008011607 */
[----:B------:R-:W4:Y:S01]  /*0100*/  LDCU.128 UR12, c[0x0][0x3a0] ;  /* 0x00007400ff0c77ac */ /* 0x000f220008000c00 */
[----:B0-----:R-:W-:-:S04]  /*0110*/  IMAD R2, R0, UR5, RZ ;  /* 0x0000000500027c24 */ /* 0x001fc8000f8e02ff */
[----:B------:R-:W-:-:S04]  /*0120*/  IMAD R4, R13, 0x3, R2 ;  /* 0x000000030d047824 */ /* 0x000fc800078e0202 */
[C---:B------:R-:W-:Y:S01]  /*0130*/  VIADD R14, R4.reuse, 0x2 ;  /* 0x00000002040e7836 */ /* 0x040fe20000000000 */
[C---:B-1----:R-:W-:Y:S02]  /*0140*/  IADD3 R6, P1, PT, R4.reuse, UR10, RZ ;  /* 0x0000000a04067c10 */ /* 0x042fe4000ff3e0ff */
[C---:B------:R-:W-:Y:S01]  /*0150*/  IADD3 R2, PT, PT, R4.reuse, 0x1, RZ ;  /* 0x0000000104027810 */ /* 0x040fe20007ffe0ff */
[C---:B------:R-:W-:Y:S01]  /*0160*/  @!P0 VIADD R16, R4.reuse, 0x3 ;  /* 0x0000000304108836 */ /* 0x040fe20000000000 */
[----:B------:R-:W-:Y:S01]  /*0170*/  @!P0 IADD3 R22, PT, PT, R4, 0x4, RZ ;  /* 0x0000000404168810 */ /* 0x000fe20007ffe0ff */
[----:B------:R-:W-:Y:S01]  /*0180*/  IMAD.X R7, RZ, RZ, UR11, P1 ;  /* 0x0000000bff077e24 */ /* 0x000fe200088e06ff */
[----:B------:R-:W-:Y:S01]  /*0190*/  IADD3 R2, P2, PT, R2, UR10, RZ ;  /* 0x0000000a02027c10 */ /* 0x000fe2000ff5e0ff */
[----:B------:R-:W-:Y:S01]  /*01a0*/  @!P0 VIADD R4, R4, 0x5 ;  /* 0x0000000504048836 */ /* 0x000fe20000000000 */
[----:B------:R-:W-:Y:S02]  /*01b0*/  IADD3 R14, P1, PT, R14, UR10, RZ ;  /* 0x0000000a0e0e7c10 */ /* 0x000fe4000ff3e0ff */
[----:B------:R-:W-:Y:S01]  /*01c0*/  @!P0 IADD3 R16, P3, PT, R16, UR10, RZ ;  /* 0x0000000a10108c10 */ /* 0x000fe2000ff7e0ff */
[----:B------:R-:W-:Y:S01]  /*01d0*/  IMAD.X R3, RZ, RZ, UR11, P2 ;  /* 0x0000000bff037e24 */ /* 0x000fe200090e06ff */
[----:B------:R-:W-:Y:S01]  /*01e0*/  @!P0 IADD3 R22, P2, PT, R22, UR10, RZ ;  /* 0x0000000a16168c10 */ /* 0x000fe2000ff5e0ff */
[----:B--2---:R-:W2:Y:S01]  /*01f0*/  LDG.E.U8 R6, desc[UR8][R6.64] ;  /* 0x0000000806067981 */ /* 0x004ea2000c1e1100 */
[----:B------:R-:W-:-:S02]  /*0200*/  IADD3.X R15, PT, PT, RZ, UR11, RZ, P1, !PT ;  /* 0x0000000bff0f7c10 */ /* 0x000fc40008ffe4ff */
[----:B------:R-:W-:Y:S01]  /*0210*/  @!P0 IADD3 R24, P1, PT, R4, UR10, RZ ;  /* 0x0000000a04188c10 */ /* 0x000fe2000ff3e0ff */
[----:B------:R-:W-:Y:S01]  /*0220*/  @!P0 IMAD.X R17, RZ, RZ, UR11, P3 ;  /* 0x0000000bff118e24 */ /* 0x000fe200098e06ff */
[----:B------:R0:W5:Y:S01]  /*0230*/  LDG.E.U8 R11, desc[UR8][R2.64] ;  /* 0x00000008020b7981 */ /* 0x000162000c1e1100 */
[----:B------:R-:W-:Y:S01]  /*0240*/  @!P0 IMAD.X R23, RZ, RZ, UR11, P2 ;  /* 0x0000000bff178e24 */ /* 0x000fe200090e06ff */
[----:B------:R-:W-:Y:S02]  /*0250*/  @!P0 IADD3.X R25, PT, PT, RZ, UR11, RZ, P1, !PT ;  /* 0x0000000bff198c10 */ /* 0x000fe40008ffe4ff */
[----:B------:R-:W5:Y:S01]  /*0260*/  LDG.E.U8 R10, desc[UR8][R14.64] ;  /* 0x000000080e0a7981 */ /* 0x000f62000c1e1100 */
[----:B------:R1:W-:Y:S01]  /*0270*/  I2F.F64.U32 R4, R13 ;  /* 0x0000000d00047312 */ /* 0x0003e20000201800 */
[----:B---3--:R-:W-:Y:S02]  /*0280*/  USHF.R.U32.HI UR4, URZ, 0x1, UR4 ;  /* 0x00000001ff047899 */ /* 0x008fe40008011604 */
[----:B------:R-:W3:Y:S01]  /*0290*/  @!P0 LDG.E.U8 R9, desc[UR8][R16.64] ;  /* 0x0000000810098981 */ /* 0x000ee2000c1e1100 */
[----:B------:R-:W4:Y:S03]  /*02a0*/  LDCU.64 UR10, c[0x0][0x3b0] ;  /* 0x00007600ff0a77ac */ /* 0x000f260008000a00 */
[----:B------:R1:W3:Y:S04]  /*02b0*/  @!P0 LDG.E.U8 R8, desc[UR8][R22.64] ;  /* 0x0000000816088981 */ /* 0x0002e8000c1e1100 */
[----:B------:R-:W3:Y:S01]  /*02c0*/  @!P0 LDG.E.U8 R7, desc[UR8][R24.64] ;  /* 0x0000000818078981 */ /* 0x000ee2000c1e1100 */
[----:B0-----:R-:W0:Y:S01]  /*02d0*/  I2F.F64.U32 R2, UR6 ;  /* 0x0000000600027d12 */ /* 0x001e220008201800 */
[----:B------:R-:W-:Y:S01]  /*02e0*/  UIADD3 UR5, UPT, UPT, UR4, -UR5, URZ ;  /* 0x8000000504057290 */ /* 0x000fe2000fffe0ff */
[----:B-1----:R-:W-:Y:S01]  /*02f0*/  MOV R13, 0x400 ;  /* 0x00000400000d7802 */ /* 0x002fe20000000f00 */
[----:B------:R-:W1:Y:S07]  /*0300*/  S2R R22, SR_CgaCtaId ;  /* 0x0000000000167919 */ /* 0x000e6e0000008800 */
[----:B------:R-:W4:Y:S01]  /*0310*/  I2F.F64 R20, UR5 ;  /* 0x0000000500147d12 */ /* 0x000f220008201c00 */
[----:B0-----:R-:W-:-:S07]  /*0320*/  DADD R18, R4, -R2 ;  /* 0x0000000004127229 */ /* 0x001fce0000000802 */
[----:B------:R-:W0:Y:S08]  /*0330*/  F2I.F64.TRUNC R4, R18 ;  /* 0x0000001200047311 */ /* 0x000e30000030d100 */
[----:B----4-:R-:W4:Y:S08]  /*0340*/  F2I.F64.TRUNC R20, R20 ;  /* 0x0000001400147311 */ /* 0x010f30000030d100 */
[----:B0-----:R-:W0:Y:S01]  /*0350*/  I2F.F64 R4, R4 ;  /* 0x0000000400047312 */ /* 0x001e220000201c00 */
[----:B-1----:R-:W-:-:S05]  /*0360*/  LEA R13, R22, R13, 0x18 ;  /* 0x0000000d160d7211 */ /* 0x002fca00078ec0ff */
[----:B------:R-:W-:Y:S02]  /*0370*/  IMAD R12, R12, 0x3, R13 ;  /* 0x000000030c0c7824 */ /* 0x000fe400078e020d */
[----:B----4-:R-:W1:Y:S01]  /*0380*/  I2F.F64 R16, R20 ;  /* 0x0000001400107312 */ /* 0x010e620000201c00 */
[----:B0-----:R-:W-:-:S08]  /*0390*/  DMUL R14, R4, UR14 ;  /* 0x0000000e040e7c28 */ /* 0x001fd00008000000 */
[C---:B-1----:R-:W-:Y:S02]  /*03a0*/  DFMA R14, R16.reuse, UR12, R14 ;  /* 0x0000000c100e7c2b */ /* 0x042fe4000800000e */
[----:B------:R-:W-:-:S06]  /*03b0*/  DMUL R16, R16, UR14 ;  /* 0x0000000e10107c28 */ /* 0x000fcc0008000000 */
[----:B------:R-:W-:Y:S02]  /*03c0*/  DMUL R14, R14, UR10 ;  /* 0x0000000a0e0e7c28 */ /* 0x000fe40008000000 */
[----:B------:R-:W-:-:S08]  /*03d0*/  DFMA R16, R4, UR12, -R16 ;  /* 0x0000000c04107c2b */ /* 0x000fd00008000810 */
[----:B------:R-:W-:Y:S01]  /*03e0*/  DFMA R16, R16, UR10, R2 ;  /* 0x0000000a10107c2b */ /* 0x000fe20008000002 */
[----:B------:R-:W0:Y:S01]  /*03f0*/  F2I.F64.TRUNC R14, R14 ;  /* 0x0000000e000e7311 */ /* 0x000e22000030d100 */
[----:B------:R-:W1:Y:S08]  /*0400*/  LDCU.64 UR10, c[0x0][0x380] ;  /* 0x00007000ff0a77ac */ /* 0x000e700008000a00 */
[----:B------:R-:W4:Y:S01]  /*0410*/  F2I.F64.TRUNC R16, R16 ;  /* 0x0000001000107311 */ /* 0x000f22000030d100 */
[----:B0-----:R-:W-:-:S05]  /*0420*/  IADD3 R3, PT, PT, -R14, UR4, RZ ;  /* 0x000000040e037c10 */ /* 0x001fca000fffe1ff */
[----:B------:R-:W-:-:S04]  /*0430*/  IMAD R3, R3, R0, RZ ;  /* 0x0000000003037224 */ /* 0x000fc800078e02ff */
[----:B----4-:R-:W-:-:S04]  /*0440*/  IMAD R3, R16, 0x3, R3 ;  /* 0x0000000310037824 */ /* 0x010fc800078e0203 */
[C---:B------:R-:W-:Y:S01]  /*0450*/  VIADD R4, R3.reuse, 0x1 ;  /* 0x0000000103047836 */ /* 0x040fe20000000000 */
[----:B-1----:R-:W-:-:S04]  /*0460*/  IADD3 R2, P1, PT, R3, UR10, RZ ;  /* 0x0000000a03027c10 */ /* 0x002fc8000ff3e0ff */
[----:B------:R-:W-:-:S05]  /*0470*/  IADD3 R4, P2, PT, R4, UR10, RZ ;  /* 0x0000000a04047c10 */ /* 0x000fca000ff5e0ff */
[----:B------:R-:W-:Y:S01]  /*0480*/  IMAD.X R5, RZ, RZ, UR11, P2 ;  /* 0x0000000bff057e24 */ /* 0x000fe200090e06ff */
[----:B--2---:R0:W-:Y:S04]  /*0490*/  STS.U8 [R12], R6 ;  /* 0x000000060c007388 */ /* 0x0041e80000000000 */
[----:B-----5:R-:W-:Y:S04]  /*04a0*/  STS.U8 [R12+0x1], R11 ;  /* 0x0000010b0c007388 */ /* 0x020fe80000000000 */
[----:B------:R-:W-:Y:S01]  /*04b0*/  STS.U8 [R12+0x2], R10 ;  /* 0x0000020a0c007388 */ /* 0x000fe20000000000 */
[----:B0-----:R-:W-:Y:S01]  /*04c0*/  VIADD R6, R3, 0x2 ;  /* 0x0000000203067836 */ /* 0x001fe20000000000 */
[----:B------:R-:W-:-:S02]  /*04d0*/  IADD3.X R3, PT, PT, RZ, UR11, RZ, P1, !PT ;  /* 0x0000000bff037c10 */ /* 0x000fc40008ffe4ff */
[----:B---3--:R-:W-:Y:S02]  /*04e0*/  @!P0 STS.U8 [R12+0x3], R9 ;  /* 0x000003090c008388 */ /* 0x008fe40000000000 */
[----:B------:R-:W-:Y:S02]  /*04f0*/  IADD3 R6, P3, PT, R6, UR10, RZ ;  /* 0x0000000a06067c10 */ /* 0x000fe4000ff7e0ff */
[----:B------:R-:W-:Y:S04]  /*0500*/  @!P0 STS.U8 [R12+0x4], R8 ;  /* 0x000004080c008388 */ /* 0x000fe80000000000 */
[----:B------:R0:W-:Y:S01]  /*0510*/  @!P0 STS.U8 [R12+0x5], R7 ;  /* 0x000005070c008388 */ /* 0x0001e20000000000 */
[----:B------:R-:W-:Y:S01]  /*0520*/  BAR.SYNC.DEFER_BLOCKING 0x0 ;  /* 0x0000000000007b1d */ /* 0x000fe20000010000 */
[----:B0-----:R-:W-:-:S05]  /*0530*/  IADD3.X R7, PT, PT, RZ, UR11, RZ, P3, !PT ;  /* 0x0000000bff077c10 */ /* 0x001fca0009ffe4ff */
[----:B------:R-:W0:Y:S04]  /*0540*/  LDS.U8 R13, [R12] ;  /* 0x000000000c0d7984 */ /* 0x000e280000000000 */
[----:B------:R-:W1:Y:S04]  /*0550*/  LDS.U8 R19, [R12+0x1] ;  /* 0x000001000c137984 */ /* 0x000e680000000000 */
[----:B------:R-:W2:Y:S04]  /*0560*/  LDS.U8 R15, [R12+0x2] ;  /* 0x000002000c0f7984 */ /* 0x000ea80000000000 */
[----:B0-----:R0:W-:Y:S04]  /*0570*/  STG.E.U8 desc[UR8][R2.64], R13 ;  /* 0x0000000d02007986 */ /* 0x0011e8000c101108 */
[----:B-1----:R0:W-:Y:S04]  /*0580*/  STG.E.U8 desc[UR8][R4.64], R19 ;  /* 0x0000001304007986 */ /* 0x0021e8000c101108 */
[----:B--2---:R0:W-:Y:S01]  /*0590*/  STG.E.U8 desc[UR8][R6.64], R15 ;  /* 0x0000000f06007986 */ /* 0x0041e2000c101108 */
[----:B------:R-:W-:Y:S05]  /*05a0*/  @P0 EXIT ;  /* 0x000000000000094d */ /* 0x000fea0003800000 */
[----:B------:R-:W1:Y:S04]  /*05b0*/  LDS.U8 R9, [R12+0x3] ;  /* 0x000003000c097984 */ /* 0x000e680000000000 */
[----:B------:R-:W2:Y:S04]  /*05c0*/  LDS.U8 R11, [R12+0x4] ;  /* 0x000004000c0b7984 */ /* 0x000ea80000000000 */
[----:B0-----:R-:W0:Y:S04]  /*05d0*/  LDS.U8 R13, [R12+0x5] ;  /* 0x000005000c0d7984 */ /* 0x001e280000000000 */
[----:B-1----:R-:W-:Y:S04]  /*05e0*/  STG.E.U8 desc[UR8][R2.64], R9 ;  /* 0x0000000902007986 */ /* 0x002fe8000c101108 */
[----:B--2---:R-:W-:Y:S04]  /*05f0*/  STG.E.U8 desc[UR8][R4.64], R11 ;  /* 0x0000000b04007986 */ /* 0x004fe8000c101108 */
[----:B0-----:R-:W-:Y:S01]  /*0600*/  STG.E.U8 desc[UR8][R6.64], R13 ;  /* 0x0000000d06007986 */ /* 0x001fe2000c101108 */
[----:B------:R-:W-:Y:S05]  /*0610*/  EXIT ;  /* 0x000000000000794d */ /* 0x000fea0003800000 */
.L_x_1:
        /* <DEDUP_REMOVED lines=14> */
.L_x_18:


//--------------------- .text._Z9imrotate3PhS_jjjddd --------------------------
	.section	.text._Z9imrotate3PhS_jjjddd,"ax",@progbits
	.align	128
        .global         _Z9imrotate3PhS_jjjddd
        .type           _Z9imrotate3PhS_jjjddd,@function
        .size           _Z9imrotate3PhS_jjjddd,(.L_x_19 - _Z9imrotate3PhS_jjjddd)
        .other          _Z9imrotate3PhS_jjjddd,@"STO_CUDA_ENTRY STV_DEFAULT"
_Z9imrotate3PhS_jjjddd:
.text._Z9imrotate3PhS_jjjddd:
        /* <DEDUP_REMOVED lines=10> */
[----:B------:R-:W2:Y:S06]  /*00a0*/  LDCU.64 UR8, c[0x0][0x358] ;  /* 0x00006b00ff0877ac */ /* 0x000eac0008000a00 */
[----:B------:R-:W0:Y:S01]  /*00b0*/  LDC R0, c[0x0][0x398] ;  /* 0x0000e600ff007b82 */ /* 0x000e220000000800 */
[----:B------:R-:W3:Y:S01]  /*00c0*/  LDCU UR4, c[0x0][0x390] ;  /* 0x00007200ff0477ac */ /* 0x000ee20008000800 */
[----:B------:R-:W-:Y:S01]  /*00d0*/  USHF.R.U32.HI UR6, URZ, 0x1, UR7 ;  /* 0x00000001ff067899 */ /* 0x000fe20008011607 */
[----:B------:R-:W-:Y:S01]  /*00e0*/  I2F.F64.U32 R8, R20 ;  /* 0x0000001400087312 */ /* 0x000fe20000201800 */
[----:B------:R-:W4:Y:S01]  /*00f0*/  LDCU.128 UR12, c[0x0][0x3a0] ;  /* 0x00007400ff0c77ac */ /* 0x000f220008000c00 */
[----:B0-----:R-:W-:-:S04]  /*0100*/  IMAD R3, R0, UR5, RZ ;  /* 0x0000000500037c24 */ /* 0x001fc8000f8e02ff */
[----:B------:R-:W-:-:S04]  /*0110*/  IMAD R3, R20, 0x3, R3 ;  /* 0x0000000314037824 */ /* 0x000fc800078e0203 */
[C---:B------:R-:W-:Y:S01]  /*0120*/  VIADD R16, R3.reuse, 0x1 ;  /* 0x0000000103107836 */ /* 0x040fe20000000000 */
[C---:B-1----:R-:W-:Y:S01]  /*0130*/  IADD3 R14, P0, PT, R3.reuse, UR10, RZ ;  /* 0x0000000a030e7c10 */ /* 0x042fe2000ff1e0ff */
[----:B------:R-:W-:-:S03]  /*0140*/  VIADD R18, R3, 0x2 ;  /* 0x0000000203127836 */ /* 0x000fc60000000000 */
[----:B------:R-:W-:Y:S02]  /*0150*/  IADD3 R16, P1, PT, R16, UR10, RZ ;  /* 0x0000000a10107c10 */ /* 0x000fe4000ff3e0ff */
[----:B------:R-:W-:Y:S02]  /*0160*/  IADD3 R18, P2, PT, R18, UR10, RZ ;  /* 0x0000000a12127c10 */ /* 0x000fe4000ff5e0ff */
[----:B------:R-:W-:Y:S01]  /*0170*/  IADD3.X R15, PT, PT, RZ, UR11, RZ, P0, !PT ;  /* 0x0000000bff0f7c10 */ /* 0x000fe200087fe4ff */
[----:B------:R-:W-:Y:S02]  /*0180*/  IMAD.X R17, RZ, RZ, UR11, P1 ;  /* 0x0000000bff117e24 */ /* 0x000fe400088e06ff */
[----:B------:R-:W-:Y:S01]  /*0190*/  IMAD.X R19, RZ, RZ, UR11, P2 ;  /* 0x0000000bff137e24 */ /* 0x000fe200090e06ff */
[----:B------:R-:W0:Y:S01]  /*01a0*/  I2F.F64.U32 R2, UR6 ;  /* 0x0000000600027d12 */ /* 0x000e220008201800 */
[----:B--2---:R-:W2:Y:S01]  /*01b0*/  LDG.E.U8 R5, desc[UR8][R14.64] ;  /* 0x000000080e057981 */ /* 0x004ea2000c1e1100 */
[----:B---3--:R-:W-:Y:S01]  /*01c0*/  USHF.R.U32.HI UR4, URZ, 0x1, UR4 ;  /* 0x00000001ff047899 */ /* 0x008fe20008011604 */
[----:B------:R-:W1:Y:S02]  /*01d0*/  LDCU.64 UR10, c[0x0][0x3b0] ;  /* 0x00007600ff0a77ac */ /* 0x000e640008000a00 */
[----:B------:R-:W3:Y:S04]  /*01e0*/  LDG.E.U8 R6, desc[UR8][R16.64] ;  /* 0x0000000810067981 */ /* 0x000ee8000c1e1100 */
[----:B------:R5:W3:Y:S01]  /*01f0*/  LDG.E.U8 R7, desc[UR8][R18.64] ;  /* 0x0000000812077981 */ /* 0x000ae2000c1e1100 */
[----:B------:R-:W-:Y:S01]  /*0200*/  UIADD3 UR5, UPT, UPT, UR4, -UR5, URZ ;  /* 0x8000000504057290 */ /* 0x000fe2000fffe0ff */
[----:B0-----:R-:W-:Y:S01]  /*0210*/  DADD R10, R8, -R2 ;  /* 0x00000000080a7229 */ /* 0x001fe20000000802 */
[----:B-----5:R-:W0:Y:S07]  /*0220*/  S2R R19, SR_CgaCtaId ;  /* 0x0000000000137919 */ /* 0x020e2e0000008800 */
[----:B------:R-:W5:Y:S01]  /*0230*/  I2F.F64 R12, UR5 ;  /* 0x00000005000c7d12 */ /* 0x000f620008201c00 */
[----:B------:R-:W-:-:S07]  /*0240*/  MOV R18, 0x400 ;  /* 0x0000040000127802 */ /* 0x000fce0000000f00 */
[----:B------:R-:W4:Y:S08]  /*0250*/  F2I.F64.TRUNC R8, R10 ;  /* 0x0000000a00087311 */ /* 0x000f30000030d100 */
[----:B-----5:R-:W5:Y:S08]  /*0260*/  F2I.F64.TRUNC R12, R12 ;  /* 0x0000000c000c7311 */ /* 0x020f70000030d100 */
[----:B----4-:R-:W4:Y:S01]  /*0270*/  I2F.F64 R8, R8 ;  /* 0x0000000800087312 */ /* 0x010f220000201c00 */
[----:B0-----:R-:W-:-:S07]  /*0280*/  LEA R19, R19, R18, 0x18 ;  /* 0x0000001213137211 */ /* 0x001fce00078ec0ff */
[----:B-----5:R-:W0:Y:S01]  /*0290*/  I2F.F64 R14, R12 ;  /* 0x0000000c000e7312 */ /* 0x020e220000201c00 */
[----:B------:R-:W-:Y:S01]  /*02a0*/  IMAD R10, R4, 0x3, R19 ;  /* 0x00000003040a7824 */ /* 0x000fe200078e0213 */
[----:B----4-:R-:W-:-:S08]  /*02b0*/  DMUL R16, R8, UR14 ;  /* 0x0000000e08107c28 */ /* 0x010fd00008000000 */
[C---:B0-----:R-:W-:Y:S02]  /*02c0*/  DFMA R16, R14.reuse, UR12, R16 ;  /* 0x0000000c0e107c2b */ /* 0x041fe40008000010 */
[----:B------:R-:W-:-:S06]  /*02d0*/  DMUL R14, R14, UR14 ;  /* 0x0000000e0e0e7c28 */ /* 0x000fcc0008000000 */
[----:B-1----:R-:W-:Y:S02]  /*02e0*/  DMUL R16, R16, UR10 ;  /* 0x0000000a10107c28 */ /* 0x002fe40008000000 */
[----:B------:R-:W-:-:S08]  /*02f0*/  DFMA R14, R8, UR12, -R14 ;  /* 0x0000000c080e7c2b */ /* 0x000fd0000800080e */
[----:B------:R-:W-:Y:S01]  /*0300*/  DFMA R14, R14, UR10, R2 ;  /* 0x0000000a0e0e7c2b */ /* 0x000fe20008000002 */
[----:B------:R-:W0:Y:S01]  /*0310*/  F2I.F64.TRUNC R16, R16 ;  /* 0x0000001000107311 */ /* 0x000e22000030d100 */
[----:B------:R-:W1:Y:S08]  /*0320*/  LDCU.64 UR10, c[0x0][0x380] ;  /* 0x00007000ff0a77ac */ /* 0x000e700008000a00 */
[----:B------:R-:W4:Y:S01]  /*0330*/  F2I.F64.TRUNC R14, R14 ;  /* 0x0000000e000e7311 */ /* 0x000f22000030d100 */
[----:B0-----:R-:W-:-:S05]  /*0340*/  IADD3 R3, PT, PT, -R16, UR4, RZ ;  /* 0x0000000410037c10 */ /* 0x001fca000fffe1ff */
[----:B------:R-:W-:-:S04]  /*0350*/  IMAD R3, R3, R0, RZ ;  /* 0x0000000003037224 */ /* 0x000fc800078e02ff */
[----:B----4-:R-:W-:-:S05]  /*0360*/  IMAD R3, R14, 0x3, R3 ;  /* 0x000000030e037824 */ /* 0x010fca00078e0203 */
[C---:B------:R-:W-:Y:S02]  /*0370*/  IADD3 R4, PT, PT, R3.reuse, 0x1, RZ ;  /* 0x0000000103047810 */ /* 0x040fe40007ffe0ff */
[C---:B-1----:R-:W-:Y:S02]  /*0380*/  IADD3 R2, P0, PT, R3.reuse, UR10, RZ ;  /* 0x0000000a03027c10 */ /* 0x042fe4000ff1e0ff */
[----:B------:R-:W-:Y:S01]  /*0390*/  IADD3 R4, P1, PT, R4, UR10, RZ ;  /* 0x0000000a04047c10 */ /* 0x000fe2000ff3e0ff */
[----:B--2---:R0:W-:Y:S04]  /*03a0*/  STS.U8 [R10], R5 ;  /* 0x000000050a007388 */ /* 0x0041e80000000000 */
[----:B---3--:R1:W-:Y:S04]  /*03b0*/  STS.U8 [R10+0x1], R6 ;  /* 0x000001060a007388 */ /* 0x0083e80000000000 */
[----:B------:R2:W-:Y:S01]  /*03c0*/  STS.U8 [R10+0x2], R7 ;  /* 0x000002070a007388 */ /* 0x0005e20000000000 */
[----:B0-----:R-:W-:Y:S01]  /*03d0*/  IMAD.X R5, RZ, RZ, UR11, P1 ;  /* 0x0000000bff057e24 */ /* 0x001fe200088e06ff */
[----:B------:R-:W-:Y:S01]  /*03e0*/  BAR.SYNC.DEFER_BLOCKING 0x0 ;  /* 0x0000000000007b1d */ /* 0x000fe20000010000 */
[----:B-1----:R-:W-:Y:S01]  /*03f0*/  VIADD R6, R3, 0x2 ;  /* 0x0000000203067836 */ /* 0x002fe20000000000 */
[----:B------:R-:W-:-:S04]  /*0400*/  IADD3.X R3, PT, PT, RZ, UR11, RZ, P0, !PT ;  /* 0x0000000bff037c10 */ /* 0x000fc800087fe4ff */
[----:B------:R-:W-:-:S04]  /*0410*/  IADD3 R6, P2, PT, R6, UR10, RZ ;  /* 0x0000000a06067c10 */ /* 0x000fc8000ff5e0ff */
[----:B--2---:R-:W-:Y:S01]  /*0420*/  IADD3.X R7, PT, PT, RZ, UR11, RZ, P2, !PT ;  /* 0x0000000bff077c10 */ /* 0x004fe200097fe4ff */
[----:B------:R-:W0:Y:S04]  /*0430*/  LDS.U8 R9, [R10] ;  /* 0x000000000a097984 */ /* 0x000e280000000000 */
[----:B------:R-:W1:Y:S04]  /*0440*/  LDS.U8 R11, [R10+0x1] ;  /* 0x000001000a0b7984 */ /* 0x000e680000000000 */
[----:B------:R-:W2:Y:S04]  /*0450*/  LDS.U8 R13, [R10+0x2] ;  /* 0x000002000a0d7984 */ /* 0x000ea80000000000 */
[----:B0-----:R-:W-:Y:S04]  /*0460*/  STG.E.U8 desc[UR8][R2.64], R9 ;  /* 0x0000000902007986 */ /* 0x001fe8000c101108 */
[----:B-1----:R-:W-:Y:S04]  /*0470*/  STG.E.U8 desc[UR8][R4.64], R11 ;  /* 0x0000000b04007986 */ /* 0x002fe8000c101108 */
[----:B--2---:R-:W-:Y:S01]  /*0480*/  STG.E.U8 desc[UR8][R6.64], R13 ;  /* 0x0000000d06007986 */ /* 0x004fe2000c101108 */
[----:B------:R-:W-:Y:S05]  /*0490*/  EXIT ;  /* 0x000000000000794d */ /* 0x000fea0003800000 */
.L_x_2:
        /* <DEDUP_REMOVED lines=14> */
.L_x_19:


//--------------------- .text._Z9imrotate2PhS_jjjddd --------------------------
	.section	.text._Z9imrotate2PhS_jjjddd,"ax",@progbits
	.align	128
        .global         _Z9imrotate2PhS_jjjddd
        .type           _Z9imrotate2PhS_jjjddd,@function
        .size           _Z9imrotate2PhS_jjjddd,(.L_x_20 - _Z9imrotate2PhS_jjjddd)
        .other          _Z9imrotate2PhS_jjjddd,@"STO_CUDA_ENTRY STV_DEFAULT"
_Z9imrotate2PhS_jjjddd:
.text._Z9imrotate2PhS_jjjddd:
        /* <DEDUP_REMOVED lines=74> */
.L_x_3:
        /* <DEDUP_REMOVED lines=14> */
.L_x_20:


//--------------------- .text._Z8imrotatePhS_jjjjdd --------------------------
	.section	.text._Z8imrotatePhS_jjjjdd,"ax",@progbits
	.align	128
        .global         _Z8imrotatePhS_jjjjdd
        .type           _Z8imrotatePhS_jjjjdd,@function
        .size           _Z8imrotatePhS_jjjjdd,(.L_x_16 - _Z8imrotatePhS_jjjjdd)
        .other          _Z8imrotatePhS_jjjjdd,@"STO_CUDA_ENTRY STV_DEFAULT"
_Z8imrotatePhS_jjjjdd:
.text._Z8imrotatePhS_jjjjdd:
[----:B------:R-:W-:Y:S08]  /*0000*/  LDC R1, c[0x0][0x37c] ;  /* 0x0000df00ff017b82 */ /* 0x000ff00000000800 */
[----:B------:R-:W0:Y:S01]  /*0010*/  LDC R4, c[0x0][0x398] ;  /* 0x0000e600ff047b82 */ /* 0x000e220000000800 */
[----:B------:R-:W1:Y:S01]  /*0020*/  LDCU UR5, c[0x0][0x360] ;  /* 0x00006c00ff0577ac */ /* 0x000e620008000800 */
[----:B------:R-:W2:Y:S06]  /*0030*/  LDCU UR4, c[0x0][0x394] ;  /* 0x00007280ff0477ac */ /* 0x000eac0008000800 */
[----:B------:R-:W3:Y:S01]  /*0040*/  S2UR UR6, SR_CTAID.X ;  /* 0x00000000000679c3 */ /* 0x000ee20000002500 */
[----:B0-----:R-:W0:Y:S01]  /*0050*/  I2F.U32.RP R0, R4 ;  /* 0x0000000400007306 */ /* 0x001e220000209000 */
[----:B------:R-:W-:-:S07]  /*0060*/  ISETP.NE.U32.AND P2, PT, R4, RZ, PT ;  /* 0x000000ff0400720c */ /* 0x000fce0003f45070 */
[----:B0-----:R-:W0:Y:S02]  /*0070*/  MUFU.RCP R0, R0 ;  /* 0x0000000000007308 */ /* 0x001e240000001000 */
[----:B0-----:R-:W-:Y:S02]  /*0080*/  VIADD R2, R0, 0xffffffe ;  /* 0x0ffffffe00027836 */ /* 0x001fe40000000000 */
[----:B------:R-:W1:Y:S04]  /*0090*/  S2R R0, SR_TID.X ;  /* 0x0000000000007919 */ /* 0x000e680000002100 */
[----:B------:R0:W4:Y:S02]  /*00a0*/  F2I.FTZ.U32.TRUNC.NTZ R3, R2 ;  /* 0x0000000200037305 */ /* 0x000124000021f000 */
[----:B0-----:R-:W-:-:S02]  /*00b0*/  IMAD.MOV.U32 R2, RZ, RZ, RZ ;  /* 0x000000ffff027224 */ /* 0x001fc400078e00ff */
[----:B----4-:R-:W-:-:S04]  /*00c0*/  IMAD.MOV R5, RZ, RZ, -R3 ;  /* 0x000000ffff057224 */ /* 0x010fc800078e0a03 */
[----:B------:R-:W-:-:S04]  /*00d0*/  IMAD R5, R5, R4, RZ ;  /* 0x0000000405057224 */ /* 0x000fc800078e02ff */
[----:B------:R-:W-:-:S06]  /*00e0*/  IMAD.HI.U32 R3, R3, R5, R2 ;  /* 0x0000000503037227 */ /* 0x000fcc00078e0002 */
[----:B---3--:R-:W-:-:S04]  /*00f0*/  IMAD.HI.U32 R9, R3, UR6, RZ ;  /* 0x0000000603097c27 */ /* 0x008fc8000f8e00ff */
[----:B------:R-:W-:-:S04]  /*0100*/  IMAD.MOV R3, RZ, RZ, -R9 ;  /* 0x000000ffff037224 */ /* 0x000fc800078e0a09 */
[----:B------:R-:W-:-:S05]  /*0110*/  IMAD R3, R4, R3, UR6 ;  /* 0x0000000604037e24 */ /* 0x000fca000f8e0203 */
[----:B------:R-:W-:-:S13]  /*0120*/  ISETP.GE.U32.AND P0, PT, R3, R4, PT ;  /* 0x000000040300720c */ /* 0x000fda0003f06070 */
[----:B------:R-:W-:Y:S02]  /*0130*/  @P0 IMAD.IADD R3, R3, 0x1, -R4 ;  /* 0x0000000103030824 */ /* 0x000fe400078e0a04 */
[----:B------:R-:W-:-:S03]  /*0140*/  @P0 VIADD R9, R9, 0x1 ;  /* 0x0000000109090836 */ /* 0x000fc60000000000 */
[----:B------:R-:W-:-:S13]  /*0150*/  ISETP.GE.U32.AND P1, PT, R3, R4, PT ;  /* 0x000000040300720c */ /* 0x000fda0003f26070 */
[----:B------:R-:W-:Y:S01]  /*0160*/  @P1 VIADD R9, R9, 0x1 ;  /* 0x0000000109091836 */ /* 0x000fe20000000000 */
[----:B------:R-:W-:-:S05]  /*0170*/  @!P2 LOP3.LUT R9, RZ, R4, RZ, 0x33, !PT ;  /* 0x00000004ff09a212 */ /* 0x000fca00078e33ff */
[----:B------:R-:W-:-:S04]  /*0180*/  IMAD.MOV R3, RZ, RZ, -R9 ;  /* 0x000000ffff037224 */ /* 0x000fc800078e0a09 */
[----:B------:R-:W-:-:S04]  /*0190*/  IMAD R3, R4, R3, UR6 ;  /* 0x0000000604037e24 */ /* 0x000fc8000f8e0203 */
[----:B-1----:R-:W-:-:S05]  /*01a0*/  IMAD R8, R3, UR5, R0 ;  /* 0x0000000503087c24 */ /* 0x002fca000f8e0200 */
[----:B--2---:R-:W-:-:S13]  /*01b0*/  ISETP.GE.U32.AND P0, PT, R8, UR4, PT ;  /* 0x0000000408007c0c */ /* 0x004fda000bf06070 */
[----:B------:R-:W-:Y:S05]  /*01c0*/  @P0 EXIT ;  /* 0x000000000000094d */ /* 0x000fea0003800000 */
[----:B------:R-:W0:Y:S01]  /*01d0*/  LDCU UR5, c[0x0][0x390] ;  /* 0x00007200ff0577ac */ /* 0x000e220008000800 */
[----:B------:R-:W1:Y:S01]  /*01e0*/  I2F.F64.U32 R2, UR4 ;  /* 0x0000000400027d12 */ /* 0x000e620008201800 */
[----:B------:R-:W-:Y:S01]  /*01f0*/  IMAD.MOV.U32 R14, RZ, RZ, 0x0 ;  /* 0x00000000ff0e7424 */ /* 0x000fe200078e00ff */
[----:B------:R-:W-:Y:S01]  /*0200*/  USHF.R.U32.HI UR4, URZ, 0x1, UR4 ;  /* 0x00000001ff047899 */ /* 0x000fe20008011604 */
[----:B------:R-:W-:Y:S01]  /*0210*/  IMAD.MOV.U32 R15, RZ, RZ, 0x3fd80000 ;  /* 0x3fd80000ff0f7424 */ /* 0x000fe200078e00ff */
[----:B------:R-:W2:Y:S04]  /*0220*/  LDCU.128 UR8, c[0x0][0x3a0] ;  /* 0x00007400ff0877ac */ /* 0x000ea80008000c00 */
[----:B------:R-:W-:Y:S01]  /*0230*/  I2F.F64 R4, R8 ;  /* 0x0000000800047312 */ /* 0x000fe20000201c00 */
[----:B------:R-:W3:Y:S01]  /*0240*/  LDCU UR6, c[0x0][0x39c] ;  /* 0x00007380ff0677ac */ /* 0x000ee20008000800 */
[----:B-1----:R-:W-:-:S06]  /*0250*/  DMUL R2, R2, R2 ;  /* 0x0000000202027228 */ /* 0x002fcc0000000000 */
[----:B------:R-:W1:Y:S08]  /*0260*/  I2F.F64.U32 R6, UR4 ;  /* 0x0000000400067d12 */ /* 0x000e700008201800 */
[----:B0-----:R-:W0:Y:S01]  /*0270*/  I2F.F64.U32 R10, UR5 ;  /* 0x00000005000a7d12 */ /* 0x001e220008201800 */
[----:B------:R-:W-:-:S06]  /*0280*/  USHF.R.U32.HI UR5, URZ, 0x1, UR5 ;  /* 0x00000001ff057899 */ /* 0x000fcc0008011605 */
[C---:B------:R-:W-:Y:S01]  /*0290*/  IADD3 R16, PT, PT, -R9.reuse, UR5, RZ ;  /* 0x0000000509107c10 */ /* 0x040fe2000fffe1ff */
[----:B-1----:R-:W-:Y:S01]  /*02a0*/  DADD R4, R4, -R6 ;  /* 0x0000000004047229 */ /* 0x002fe20000000806 */
[----:B---3--:R-:W-:-:S04]  /*02b0*/  IMAD R9, R9, UR6, RZ ;  /* 0x0000000609097c24 */ /* 0x008fc8000f8e02ff */
[----:B------:R-:W1:Y:S01]  /*02c0*/  I2F.F64 R16, R16 ;  /* 0x0000001000107312 */ /* 0x000e620000201c00 */
[----:B------:R-:W-:Y:S01]  /*02d0*/  IMAD R8, R8, 0x3, R9 ;  /* 0x0000000308087824 */ /* 0x000fe200078e0209 */
[----:B0-----:R-:W-:-:S06]  /*02e0*/  DFMA R2, R10, R10, R2 ;  /* 0x0000000a0a02722b */ /* 0x001fcc0000000002 */
[----:B------:R-:W0:Y:S04]  /*02f0*/  MUFU.RSQ64H R11, R3 ;  /* 0x00000003000b7308 */ /* 0x000e280000001c00 */
[----:B------:R-:W-:-:S04]  /*0300*/  IADD3 R10, PT, PT, R3, -0x3500000, RZ ;  /* 0xfcb00000030a7810 */ /* 0x000fc80007ffe0ff */
[----:B------:R-:W3:Y:S01]  /*0310*/  F2I.F64.TRUNC R22, R4 ;  /* 0x0000000400167311 */ /* 0x000ee2000030d100 */
[----:B------:R-:W-:-:S07]  /*0320*/  ISETP.GE.U32.AND P0, PT, R10, 0x7ca00000, PT ;  /* 0x7ca000000a00780c */ /* 0x000fce0003f06070 */
[----:B-1----:R-:W1:Y:S01]  /*0330*/  F2I.F64.TRUNC R23, R16 ;  /* 0x0000001000177311 */ /* 0x002e62000030d100 */
[----:B0-----:R-:W-:-:S08]  /*0340*/  DMUL R6, R10, R10 ;  /* 0x0000000a0a067228 */ /* 0x001fd00000000000 */
[----:B------:R-:W-:Y:S02]  /*0350*/  DFMA R12, R2, -R6, 1 ;  /* 0x3ff00000020c742b */ /* 0x000fe40000000806 */
[----:B---3--:R-:W2:Y:S06]  /*0360*/  I2F.F64 R6, R22 ;  /* 0x0000001600067312 */ /* 0x008eac0000201c00 */
[----:B------:R-:W-:Y:S02]  /*0370*/  DFMA R14, R12, R14, 0.5 ;  /* 0x3fe000000c0e742b */ /* 0x000fe4000000000e */
[----:B------:R-:W-:Y:S01]  /*0380*/  DMUL R12, R10, R12 ;  /* 0x0000000c0a0c7228 */ /* 0x000fe20000000000 */
[----:B-1----:R-:W0:Y:S01]  /*0390*/  I2F.F64 R18, R23 ;  /* 0x0000001700127312 */ /* 0x002e220000201c00 */
[----:B--2---:R-:W-:-:S06]  /*03a0*/  DMUL R4, R6, UR10 ;  /* 0x0000000a06047c28 */ /* 0x004fcc0008000000 */
[----:B------:R-:W-:Y:S02]  /*03b0*/  DFMA R12, R14, R12, R10 ;  /* 0x0000000c0e0c722b */ /* 0x000fe4000000000a */
[----:B0-----:R-:W-:-:S06]  /*03c0*/  DMUL R20, R18, UR10 ;  /* 0x0000000a12147c28 */ /* 0x001fcc0008000000 */
[----:B------:R-:W-:Y:S02]  /*03d0*/  DMUL R14, R2, R12 ;  /* 0x0000000c020e7228 */ /* 0x000fe40000000000 */
[----:B------:R-:W-:Y:S01]  /*03e0*/  DFMA R4, R18, UR8, R4 ;  /* 0x0000000812047c2b */ /* 0x000fe20008000004 */
[----:B------:R-:W-:Y:S02]  /*03f0*/  VIADD R19, R13, 0xfff00000 ;  /* 0xfff000000d137836 */ /* 0x000fe40000000000 */
[----:B------:R-:W-:Y:S01]  /*0400*/  IMAD.MOV.U32 R18, RZ, RZ, R12 ;  /* 0x000000ffff127224 */ /* 0x000fe200078e000c */
[----:B------:R-:W-:Y:S02]  /*0410*/  DFMA R6, R6, UR8, -R20 ;  /* 0x0000000806067c2b */ /* 0x000fe40008000814 */
[----:B------:R-:W-:-:S08]  /*0420*/  DFMA R16, R14, -R14, R2 ;  /* 0x8000000e0e10722b */ /* 0x000fd00000000002 */
[----:B------:R-:W-:Y:S01]  /*0430*/  DFMA R20, R16, R18, R14 ;  /* 0x000000121014722b */ /* 0x000fe2000000000e */
[----:B------:R-:W-:Y:S10]  /*0440*/  @!P0 BRA `(.L_x_4) ;  /* 0x0000000000108947 */ /* 0x000ff40003800000 */
[----:B------:R-:W-:-:S07]  /*0450*/  MOV R20, 0x470 ;  /* 0x0000047000147802 */ /* 0x000fce0000000f00 */
[----:B------:R-:W-:Y:S05]  /*0460*/  CALL.REL.NOINC `($__internal_1_$__cuda_sm20_dsqrt_rn_f64_mediumpath_v1) ;  /* 0x0000000800907944 */ /* 0x000fea0003c00000 */
[----:B------:R-:W-:Y:S02]  /*0470*/  IMAD.MOV.U32 R20, RZ, RZ, R10 ;  /* 0x000000ffff147224 */ /* 0x000fe400078e000a */
[----:B------:R-:W-:-:S07]  /*0480*/  IMAD.MOV.U32 R21, RZ, RZ, R11 ;  /* 0x000000ffff157224 */ /* 0x000fce00078e000b */
.L_x_4:
[----:B------:R-:W0:Y:S01]  /*0490*/  MUFU.RCP64H R3, R21 ;  /* 0x0000001500037308 */ /* 0x000e220000001800 */
[----:B------:R-:W1:Y:S01]  /*04a0*/  LDCU.64 UR6, c[0x0][0x390] ;  /* 0x00007200ff0677ac */ /* 0x000e620008000a00 */
[----:B------:R-:W-:-:S06]  /*04b0*/  IMAD.MOV.U32 R2, RZ, RZ, 0x1 ;  /* 0x00000001ff027424 */ /* 0x000fcc00078e00ff */
[----:B0-----:R-:W-:Y:S01]  /*04c0*/  DFMA R10, R2, -R20, 1 ;  /* 0x3ff00000020a742b */ /* 0x001fe20000000814 */
[----:B-1----:R-:W-:-:S04]  /*04d0*/  UISETP.LT.U32.AND UP0, UPT, UR7, UR6, UPT ;  /* 0x000000060700728c */ /* 0x002fc8000bf01070 */
[----:B------:R-:W-:-:S03]  /*04e0*/  USEL UR6, UR7, UR6, UP0 ;  /* 0x0000000607067287 */ /* 0x000fc60008000000 */
[----:B------:R-:W-:-:S06]  /*04f0*/  DFMA R10, R10, R10, R10 ;  /* 0x0000000a0a0a722b */ /* 0x000fcc000000000a */
[----:B------:R-:W0:Y:S02]  /*0500*/  I2F.F64.U32 R14, UR6 ;  /* 0x00000006000e7d12 */ /* 0x000e240008201800 */
[----:B------:R-:W-:Y:S01]  /*0510*/  DFMA R10, R2, R10, R2 ;  /* 0x0000000a020a722b */ /* 0x000fe20000000002 */
[----:B------:R-:W1:Y:S07]  /*0520*/  LDCU.64 UR6, c[0x0][0x358] ;  /* 0x00006b00ff0677ac */ /* 0x000e6e0008000a00 */
[----:B------:R-:W-:Y:S01]  /*0530*/  DFMA R2, R10, -R20, 1 ;  /* 0x3ff000000a02742b */ /* 0x000fe20000000814 */
[----:B0-----:R-:W-:-:S07]  /*0540*/  FSETP.GEU.AND P1, PT, |R15|, 6.5827683646048100446e-37, PT ;  /* 0x036000000f00780b */ /* 0x001fce0003f2e200 */
[----:B------:R-:W-:-:S08]  /*0550*/  DFMA R2, R10, R2, R10 ;  /* 0x000000020a02722b */ /* 0x000fd0000000000a */
[----:B------:R-:W-:-:S08]  /*0560*/  DMUL R10, R14, R2 ;  /* 0x000000020e0a7228 */ /* 0x000fd00000000000 */
[----:B------:R-:W-:-:S08]  /*0570*/  DFMA R12, R10, -R20, R14 ;  /* 0x800000140a0c722b */ /* 0x000fd0000000000e */
[----:B------:R-:W-:-:S10]  /*0580*/  DFMA R2, R2, R12, R10 ;  /* 0x0000000c0202722b */ /* 0x000fd4000000000a */
[----:B------:R-:W-:-:S05]  /*0590*/  FFMA R9, RZ, R21, R3 ;  /* 0x00000015ff097223 */ /* 0x000fca0000000003 */
[----:B------:R-:W-:-:S13]  /*05a0*/  FSETP.GT.AND P0, PT, |R9|, 1.469367938527859385e-39, PT ;  /* 0x001000000900780b */ /* 0x000fda0003f04200 */
[----:B-1----:R-:W-:Y:S05]  /*05b0*/  @P0 BRA P1, `(.L_x_5) ;  /* 0x0000000000100947 */ /* 0x002fea0000800000 */
[----:B------:R-:W-:Y:S01]  /*05c0*/  MOV R10, R20 ;  /* 0x00000014000a7202 */ /* 0x000fe20000000f00 */
[----:B------:R-:W-:Y:S01]  /*05d0*/  IMAD.MOV.U32 R11, RZ, RZ, R21 ;  /* 0x000000ffff0b7224 */ /* 0x000fe200078e0015 */
[----:B------:R-:W-:-:S07]  /*05e0*/  MOV R22, 0x600 ;  /* 0x0000060000167802 */ /* 0x000fce0000000f00 */
[----:B------:R-:W-:Y:S05]  /*05f0*/  CALL.REL.NOINC `($__internal_0_$__cuda_sm20_div_rn_f64_full) ;  /* 0x0000000000b47944 */ /* 0x000fea0003c00000 */
.L_x_5:
[----:B------:R-:W0:Y:S01]  /*0600*/  LDCU.64 UR8, c[0x0][0x388] ;  /* 0x00007100ff0877ac */ /* 0x000e220008000a00 */
[C---:B------:R-:W-:Y:S02]  /*0610*/  VIADD R10, R8.reuse, 0x1 ;  /* 0x00000001080a7836 */ /* 0x040fe40000000000 */
[C---:B------:R-:W-:Y:S01]  /*0620*/  VIADD R12, R8.reuse, 0x2 ;  /* 0x00000002080c7836 */ /* 0x040fe20000000000 */
[----:B------:R-:W1:Y:S01]  /*0630*/  S2R R15, SR_CgaCtaId ;  /* 0x00000000000f7919 */ /* 0x000e620000008800 */
[----:B------:R-:W-:Y:S01]  /*0640*/  MOV R14, 0x400 ;  /* 0x00000400000e7802 */ /* 0x000fe20000000f00 */
[----:B------:R-:W-:Y:S01]  /*0650*/  DMUL R4, R4, R2 ;  /* 0x0000000204047228 */ /* 0x000fe20000000000 */
[----:B------:R-:W2:Y:S01]  /*0660*/  LDCU UR10, c[0x0][0x39c] ;  /* 0x00007380ff0a77ac */ /* 0x000ea20008000800 */
[----:B0-----:R-:W-:Y:S02]  /*0670*/  IADD3 R8, P0, PT, R8, UR8, RZ ;  /* 0x0000000808087c10 */ /* 0x001fe4000ff1e0ff */
[----:B------:R-:W-:-:S02]  /*0680*/  IADD3 R10, P1, PT, R10, UR8, RZ ;  /* 0x000000080a0a7c10 */ /* 0x000fc4000ff3e0ff */
[----:B------:R-:W-:Y:S01]  /*0690*/  IADD3 R12, P2, PT, R12, UR8, RZ ;  /* 0x000000080c0c7c10 */ /* 0x000fe2000ff5e0ff */
[----:B------:R-:W-:Y:S02]  /*06a0*/  IMAD.X R9, RZ, RZ, UR9, P0 ;  /* 0x00000009ff097e24 */ /* 0x000fe400080e06ff */
[----:B------:R-:W-:Y:S02]  /*06b0*/  IMAD.X R11, RZ, RZ, UR9, P1 ;  /* 0x00000009ff0b7e24 */ /* 0x000fe400088e06ff */
[----:B------:R-:W-:Y:S01]  /*06c0*/  IMAD.X R13, RZ, RZ, UR9, P2 ;  /* 0x00000009ff0d7e24 */ /* 0x000fe200090e06ff */
[----:B------:R-:W3:Y:S01]  /*06d0*/  LDG.E.U8 R8, desc[UR6][R8.64] ;  /* 0x0000000608087981 */ /* 0x000ee2000c1e1100 */
[----:B-1----:R-:W-:-:S03]  /*06e0*/  LEA R15, R15, R14, 0x18 ;  /* 0x0000000e0f0f7211 */ /* 0x002fc600078ec0ff */
[----:B------:R-:W4:Y:S01]  /*06f0*/  LDG.E.U8 R10, desc[UR6][R10.64] ;  /* 0x000000060a0a7981 */ /* 0x000f22000c1e1100 */
[----:B------:R-:W-:Y:S01]  /*0700*/  DMUL R6, R6, R2 ;  /* 0x0000000206067228 */ /* 0x000fe20000000000 */
[----:B------:R-:W0:Y:S01]  /*0710*/  F2I.F64.TRUNC R4, R4 ;  /* 0x0000000400047311 */ /* 0x000e22000030d100 */
[----:B------:R-:W1:Y:S01]  /*0720*/  LDCU.64 UR8, c[0x0][0x380] ;  /* 0x00007000ff0877ac */ /* 0x000e620008000a00 */
[----:B------:R-:W5:Y:S01]  /*0730*/  LDG.E.U8 R12, desc[UR6][R12.64] ;  /* 0x000000060c0c7981 */ /* 0x000f62000c1e1100 */
[----:B------:R-:W-:-:S06]  /*0740*/  IMAD R15, R0, 0x3, R15 ;  /* 0x00000003000f7824 */ /* 0x000fcc00078e020f */
[----:B------:R-:W1:Y:S01]  /*0750*/  F2I.F64.TRUNC R6, R6 ;  /* 0x0000000600067311 */ /* 0x000e62000030d100 */
[----:B0-----:R-:W-:-:S05]  /*0760*/  IADD3 R4, PT, PT, -R4, UR5, RZ ;  /* 0x0000000504047c10 */ /* 0x001fca000fffe1ff */
[----:B--2---:R-:W-:Y:S02]  /*0770*/  IMAD R3, R4, UR10, RZ ;  /* 0x0000000a04037c24 */ /* 0x004fe4000f8e02ff */
[----:B-1----:R-:W-:-:S04]  /*0780*/  VIADD R0, R6, UR4 ;  /* 0x0000000406007c36 */ /* 0x002fc80008000000 */
[----:B------:R-:W-:-:S04]  /*0790*/  IMAD R3, R0, 0x3, R3 ;  /* 0x0000000300037824 */ /* 0x000fc800078e0203 */
[C---:B------:R-:W-:Y:S01]  /*07a0*/  VIADD R0, R3.reuse, 0x2 ;  /* 0x0000000203007836 */ /* 0x040fe20000000000 */
[C---:B------:R-:W-:Y:S02]  /*07b0*/  IADD3 R4, PT, PT, R3.reuse, 0x1, RZ ;  /* 0x0000000103047810 */ /* 0x040fe40007ffe0ff */
[----:B------:R-:W-:Y:S02]  /*07c0*/  IADD3 R2, P0, PT, R3, UR8, RZ ;  /* 0x0000000803027c10 */ /* 0x000fe4000ff1e0ff */
[----:B------:R-:W-:Y:S02]  /*07d0*/  IADD3 R4, P1, PT, R4, UR8, RZ ;  /* 0x0000000804047c10 */ /* 0x000fe4000ff3e0ff */
[----:B------:R-:W-:Y:S01]  /*07e0*/  IADD3 R6, P2, PT, R0, UR8, RZ ;  /* 0x0000000800067c10 */ /* 0x000fe2000ff5e0ff */
[----:B------:R-:W-:Y:S02]  /*07f0*/  IMAD.X R3, RZ, RZ, UR9, P0 ;  /* 0x00000009ff037e24 */ /* 0x000fe400080e06ff */
[----:B------:R-:W-:-:S02]  /*0800*/  IMAD.X R5, RZ, RZ, UR9, P1 ;  /* 0x00000009ff057e24 */ /* 0x000fc400088e06ff */
[----:B------:R-:W-:Y:S01]  /*0810*/  IMAD.X R7, RZ, RZ, UR9, P2 ;  /* 0x00000009ff077e24 */ /* 0x000fe200090e06ff */
[----:B---3--:R-:W-:Y:S04]  /*0820*/  STS.U8 [R15], R8 ;  /* 0x000000080f007388 */ /* 0x008fe80000000000 */
[----:B----4-:R-:W-:Y:S04]  /*0830*/  STS.U8 [R15+0x1], R10 ;  /* 0x0000010a0f007388 */ /* 0x010fe80000000000 */
[----:B-----5:R-:W-:Y:S01]  /*0840*/  STS.U8 [R15+0x2], R12 ;  /* 0x0000020c0f007388 */ /* 0x020fe20000000000 */
[----:B------:R-:W-:Y:S06]  /*0850*/  BAR.SYNC.DEFER_BLOCKING 0x0 ;  /* 0x0000000000007b1d */ /* 0x000fec0000010000 */
[----:B------:R-:W0:Y:S04]  /*0860*/  LDS.U8 R9, [R15] ;  /* 0x000000000f097984 */ /* 0x000e280000000000 */
[----:B------:R-:W1:Y:S04]  /*0870*/  LDS.U8 R11, [R15+0x1] ;  /* 0x000001000f0b7984 */ /* 0x000e680000000000 */
[----:B------:R-:W2:Y:S04]  /*0880*/  LDS.U8 R13, [R15+0x2] ;  /* 0x000002000f0d7984 */ /* 0x000ea80000000000 */
[----:B0-----:R-:W-:Y:S04]  /*0890*/  STG.E.U8 desc[UR6][R2.64], R9 ;  /* 0x0000000902007986 */ /* 0x001fe8000c101106 */
[----:B-1----:R-:W-:Y:S04]  /*08a0*/  STG.E.U8 desc[UR6][R4.64], R11 ;  /* 0x0000000b04007986 */ /* 0x002fe8000c101106 */
[----:B--2---:R-:W-:Y:S01]  /*08b0*/  STG.E.U8 desc[UR6][R6.64], R13 ;  /* 0x0000000d06007986 */ /* 0x004fe2000c101106 */
[----:B------:R-:W-:Y:S05]  /*08c0*/  EXIT ;  /* 0x000000000000794d */ /* 0x000fea0003800000 */
        .weak           $__internal_0_$__cuda_sm20_div_rn_f64_full
        .type           $__internal_0_$__cuda_sm20_div_rn_f64_full,@function
        .size           $__internal_0_$__cuda_sm20_div_rn_f64_full,($__internal_1_$__cuda_sm20_dsqrt_rn_f64_mediumpath_v1 - $__internal_0_$__cuda_sm20_div_rn_f64_full)
$__internal_0_$__cuda_sm20_div_rn_f64_full:
[C---:B------:R-:W-:Y:S01]  /*08d0*/  FSETP.GEU.AND P0, PT, |R11|.reuse, 1.469367938527859385e-39, PT ;  /* 0x001000000b00780b */ /* 0x040fe20003f0e200 */
[----:B------:R-:W-:Y:S01]  /*08e0*/  IMAD.MOV.U32 R16, RZ, RZ, 0x1 ;  /* 0x00000001ff107424 */ /* 0x000fe200078e00ff */
[C---:B------:R-:W-:Y:S01]  /*08f0*/  LOP3.LUT R12, R11.reuse, 0x800fffff, RZ, 0xc0, !PT ;  /* 0x800fffff0b0c7812 */ /* 0x040fe200078ec0ff */
[----:B------:R-:W-:Y:S01]  /*0900*/  IMAD.MOV.U32 R23, RZ, RZ, 0x1ca00000 ;  /* 0x1ca00000ff177424 */ /* 0x000fe200078e00ff */
[----:B------:R-:W-:Y:S02]  /*0910*/  LOP3.LUT R20, R11, 0x7ff00000, RZ, 0xc0, !PT ;  /* 0x7ff000000b147812 */ /* 0x000fe400078ec0ff */
[----:B------:R-:W-:Y:S01]  /*0920*/  LOP3.LUT R13, R12, 0x3ff00000, RZ, 0xfc, !PT ;  /* 0x3ff000000c0d7812 */ /* 0x000fe200078efcff */
[----:B------:R-:W-:-:S06]  /*0930*/  IMAD.MOV.U32 R12, RZ, RZ, R10 ;  /* 0x000000ffff0c7224 */ /* 0x000fcc00078e000a */
[----:B------:R-:W-:-:S06]  /*0940*/  @!P0 DMUL R12, R10, 8.98846567431157953865e+307 ;  /* 0x7fe000000a0c8828 */ /* 0x000fcc0000000000 */
[----:B------:R-:W0:Y:S02]  /*0950*/  MUFU.RCP64H R17, R13 ;  /* 0x0000000d00117308 */ /* 0x000e240000001800 */
[----:B0-----:R-:W-:-:S08]  /*0960*/  DFMA R2, R16, -R12, 1 ;  /* 0x3ff000001002742b */ /* 0x001fd0000000080c */
[----:B------:R-:W-:-:S08]  /*0970*/  DFMA R2, R2, R2, R2 ;  /* 0x000000020202722b */ /* 0x000fd00000000002 */
[----:B------:R-:W-:Y:S01]  /*0980*/  DFMA R16, R16, R2, R16 ;  /* 0x000000021010722b */ /* 0x000fe20000000010 */
[----:B------:R-:W-:Y:S01]  /*0990*/  MOV R3, R15 ;  /* 0x0000000f00037202 */ /* 0x000fe20000000f00 */
[----:B------:R-:W-:-:S03]  /*09a0*/  IMAD.MOV.U32 R2, RZ, RZ, R14 ;  /* 0x000000ffff027224 */ /* 0x000fc600078e000e */
[----:B------:R-:W-:Y:S01]  /*09b0*/  LOP3.LUT R9, R3, 0x7ff00000, RZ, 0xc0, !PT ;  /* 0x7ff0000003097812 */ /* 0x000fe200078ec0ff */
[----:B------:R-:W-:Y:S02]  /*09c0*/  IMAD.MOV.U32 R14, RZ, RZ, R2 ;  /* 0x000000ffff0e7224 */ /* 0x000fe400078e0002 */
[----:B------:R-:W-:Y:S01]  /*09d0*/  DFMA R18, R16, -R12, 1 ;  /* 0x3ff000001012742b */ /* 0x000fe2000000080c */
[----:B------:R-:W-:Y:S01]  /*09e0*/  ISETP.GE.U32.AND P1, PT, R9, R20, PT ;  /* 0x000000140900720c */ /* 0x000fe20003f26070 */
[----:B------:R-:W-:-:S03]  /*09f0*/  IMAD.MOV.U32 R24, RZ, RZ, R9 ;  /* 0x000000ffff187224 */ /* 0x000fc600078e0009 */
[----:B------:R-:W-:Y:S02]  /*0a00*/  SEL R15, R23, 0x63400000, !P1 ;  /* 0x63400000170f7807 */ /* 0x000fe40004800000 */
[----:B------:R-:W-:Y:S01]  /*0a10*/  FSETP.GEU.AND P1, PT, |R3|, 1.469367938527859385e-39, PT ;  /* 0x001000000300780b */ /* 0x000fe20003f2e200 */
[----:B------:R-:W-:Y:S01]  /*0a20*/  DFMA R16, R16, R18, R16 ;  /* 0x000000121010722b */ /* 0x000fe20000000010 */
[----:B------:R-:W-:-:S11]  /*0a30*/  LOP3.LUT R15, R15, 0x800fffff, R3, 0xf8, !PT ;  /* 0x800fffff0f0f7812 */ /* 0x000fd600078ef803 */
[----:B------:R-:W-:Y:S05]  /*0a40*/  @P1 BRA `(.L_x_6) ;  /* 0x0000000000201947 */ /* 0x000fea0003800000 */
[----:B------:R-:W-:-:S04]  /*0a50*/  LOP3.LUT R18, R11, 0x7ff00000, RZ, 0xc0, !PT ;  /* 0x7ff000000b127812 */ /* 0x000fc800078ec0ff */
[----:B------:R-:W-:Y:S01]  /*0a60*/  ISETP.GE.U32.AND P1, PT, R9, R18, PT ;  /* 0x000000120900720c */ /* 0x000fe20003f26070 */
[----:B------:R-:W-:-:S03]  /*0a70*/  IMAD.MOV.U32 R18, RZ, RZ, RZ ;  /* 0x000000ffff127224 */ /* 0x000fc600078e00ff */
[----:B------:R-:W-:-:S04]  /*0a80*/  SEL R19, R23, 0x63400000, !P1 ;  /* 0x6340000017137807 */ /* 0x000fc80004800000 */
[----:B------:R-:W-:-:S04]  /*0a90*/  LOP3.LUT R19, R19, 0x80000000, R3, 0xf8, !PT ;  /* 0x8000000013137812 */ /* 0x000fc800078ef803 */
[----:B------:R-:W-:-:S06]  /*0aa0*/  LOP3.LUT R19, R19, 0x100000, RZ, 0xfc, !PT ;  /* 0x0010000013137812 */ /* 0x000fcc00078efcff */
[----:B------:R-:W-:-:S10]  /*0ab0*/  DFMA R14, R14, 2, -R18 ;  /* 0x400000000e0e782b */ /* 0x000fd40000000812 */
[----:B------:R-:W-:-:S07]  /*0ac0*/  LOP3.LUT R24, R15, 0x7ff00000, RZ, 0xc0, !PT ;  /* 0x7ff000000f187812 */ /* 0x000fce00078ec0ff */
.L_x_6:
[----:B------:R-:W-:Y:S01]  /*0ad0*/  VIADD R26, R24, 0xffffffff ;  /* 0xffffffff181a7836 */ /* 0x000fe20000000000 */
[----:B------:R-:W-:Y:S01]  /*0ae0*/  DMUL R18, R16, R14 ;  /* 0x0000000e10127228 */ /* 0x000fe20000000000 */
[----:B------:R-:W-:Y:S01]  /*0af0*/  IMAD.MOV.U32 R25, RZ, RZ, R20 ;  /* 0x000000ffff197224 */ /* 0x000fe200078e0014 */
[----:B------:R-:W-:Y:S02]  /*0b00*/  @!P0 LOP3.LUT R25, R13, 0x7ff00000, RZ, 0xc0, !PT ;  /* 0x7ff000000d198812 */ /* 0x000fe400078ec0ff */
[----:B------:R-:W-:Y:S02]  /*0b10*/  ISETP.GT.U32.AND P0, PT, R26, 0x7feffffe, PT ;  /* 0x7feffffe1a00780c */ /* 0x000fe40003f04070 */
[----:B------:R-:W-:Y:S02]  /*0b20*/  IADD3 R26, PT, PT, R25, -0x1, RZ ;  /* 0xffffffff191a7810 */ /* 0x000fe40007ffe0ff */
[----:B------:R-:W-:Y:S02]  /*0b30*/  DFMA R20, R18, -R12, R14 ;  /* 0x8000000c1214722b */ /* 0x000fe4000000000e */
[----:B------:R-:W-:-:S06]  /*0b40*/  ISETP.GT.U32.OR P0, PT, R26, 0x7feffffe, P0 ;  /* 0x7feffffe1a00780c */ /* 0x000fcc0000704470 */
[----:B------:R-:W-:-:S07]  /*0b50*/  DFMA R20, R16, R20, R18 ;  /* 0x000000141014722b */ /* 0x000fce0000000012 */
[----:B------:R-:W-:Y:S05]  /*0b60*/  @P0 BRA `(.L_x_7) ;  /* 0x00000000006c0947 */ /* 0x000fea0003800000 */
[----:B------:R-:W-:Y:S01]  /*0b70*/  LOP3.LUT R16, R11, 0x7ff00000, RZ, 0xc0, !PT ;  /* 0x7ff000000b107812 */ /* 0x000fe200078ec0ff */
[----:B------:R-:W-:-:S03]  /*0b80*/  IMAD.MOV.U32 R18, RZ, RZ, RZ ;  /* 0x000000ffff127224 */ /* 0x000fc600078e00ff */
[CC--:B------:R-:W-:Y:S02]  /*0b90*/  VIADDMNMX R2, R9.reuse, -R16.reuse, 0xb9600000, !PT ;  /* 0xb960000009027446 */ /* 0x0c0fe40007800910 */
[----:B------:R-:W-:Y:S02]  /*0ba0*/  ISETP.GE.U32.AND P0, PT, R9, R16, PT ;  /* 0x000000100900720c */ /* 0x000fe40003f06070 */
[----:B------:R-:W-:Y:S02]  /*0bb0*/  VIMNMX R2, PT, PT, R2, 0x46a00000, PT ;  /* 0x46a0000002027848 */ /* 0x000fe40003fe0100 */
[----:B------:R-:W-:-:S05]  /*0bc0*/  SEL R23, R23, 0x63400000, !P0 ;  /* 0x6340000017177807 */ /* 0x000fca0004000000 */
[----:B------:R-:W-:-:S04]  /*0bd0*/  IMAD.IADD R2, R2, 0x1, -R23 ;  /* 0x0000000102027824 */ /* 0x000fc800078e0a17 */
[----:B------:R-:W-:-:S06]  /*0be0*/  VIADD R19, R2, 0x7fe00000 ;  /* 0x7fe0000002137836 */ /* 0x000fcc0000000000 */
[----:B------:R-:W-:-:S10]  /*0bf0*/  DMUL R16, R20, R18 ;  /* 0x0000001214107228 */ /* 0x000fd40000000000 */
[----:B------:R-:W-:-:S13]  /*0c00*/  FSETP.GTU.AND P0, PT, |R17|, 1.469367938527859385e-39, PT ;  /* 0x001000001100780b */ /* 0x000fda0003f0c200 */
[----:B------:R-:W-:Y:S05]  /*0c10*/  @P0 BRA `(.L_x_8) ;  /* 0x0000000000940947 */ /* 0x000fea0003800000 */
[----:B------:R-:W-:Y:S01]  /*0c20*/  DFMA R12, R20, -R12, R14 ;  /* 0x8000000c140c722b */ /* 0x000fe2000000000e */
[----:B------:R-:W-:-:S09]  /*0c30*/  IMAD.MOV.U32 R18, RZ, RZ, RZ ;  /* 0x000000ffff127224 */ /* 0x000fd200078e00ff */
[C---:B------:R-:W-:Y:S02]  /*0c40*/  FSETP.NEU.AND P0, PT, R13.reuse, RZ, PT ;  /* 0x000000ff0d00720b */ /* 0x040fe40003f0d000 */
[----:B------:R-:W-:-:S04]  /*0c50*/  LOP3.LUT R3, R13, 0x80000000, R11, 0x48, !PT ;  /* 0x800000000d037812 */ /* 0x000fc800078e480b */
[----:B------:R-:W-:-:S07]  /*0c60*/  LOP3.LUT R19, R3, R19, RZ, 0xfc, !PT ;  /* 0x0000001303137212 */ /* 0x000fce00078efcff */
[----:B------:R-:W-:Y:S05]  /*0c70*/  @!P0 BRA `(.L_x_8) ;  /* 0x00000000007c8947 */ /* 0x000fea0003800000 */
[----:B------:R-:W-:Y:S01]  /*0c80*/  IMAD.MOV R11, RZ, RZ, -R2 ;  /* 0x000000ffff0b7224 */ /* 0x000fe200078e0a02 */
[----:B------:R-:W-:Y:S01]  /*0c90*/  DMUL.RP R18, R20, R18 ;  /* 0x0000001214127228 */ /* 0x000fe20000008000 */
[----:B------:R-:W-:Y:S01]  /*0ca0*/  IMAD.MOV.U32 R10, RZ, RZ, RZ ;  /* 0x000000ffff0a7224 */ /* 0x000fe200078e00ff */
[----:B------:R-:W-:-:S05]  /*0cb0*/  IADD3 R9, PT, PT, -R2, -0x43300000, RZ ;  /* 0xbcd0000002097810 */ /* 0x000fca0007ffe1ff */
[----:B------:R-:W-:-:S03]  /*0cc0*/  DFMA R10, R16, -R10, R20 ;  /* 0x8000000a100a722b */ /* 0x000fc60000000014 */
[----:B------:R-:W-:-:S07]  /*0cd0*/  LOP3.LUT R3, R19, R3, RZ, 0x3c, !PT ;  /* 0x0000000313037212 */ /* 0x000fce00078e3cff */
[----:B------:R-:W-:-:S04]  /*0ce0*/  FSETP.NEU.AND P0, PT, |R11|, R9, PT ;  /* 0x000000090b00720b */ /* 0x000fc80003f0d200 */
[----:B------:R-:W-:Y:S02]  /*0cf0*/  FSEL R16, R18, R16, !P0 ;  /* 0x0000001012107208 */ /* 0x000fe40004000000 */
[----:B------:R-:W-:Y:S01]  /*0d00*/  FSEL R17, R3, R17, !P0 ;  /* 0x0000001103117208 */ /* 0x000fe20004000000 */
[----:B------:R-:W-:Y:S06]  /*0d10*/  BRA `(.L_x_8) ;  /* 0x0000000000547947 */ /* 0x000fec0003800000 */
.L_x_7:
[----:B------:R-:W-:-:S14]  /*0d20*/  DSETP.NAN.AND P0, PT, R2, R2, PT ;  /* 0x000000020200722a */ /* 0x000fdc0003f08000 */
[----:B------:R-:W-:Y:S05]  /*0d30*/  @P0 BRA `(.L_x_9) ;  /* 0x0000000000440947 */ /* 0x000fea0003800000 */
[----:B------:R-:W-:-:S14]  /*0d40*/  DSETP.NAN.AND P0, PT, R10, R10, PT ;  /* 0x0000000a0a00722a */ /* 0x000fdc0003f08000 */
[----:B------:R-:W-:Y:S05]  /*0d50*/  @P0 BRA `(.L_x_10) ;  /* 0x0000000000300947 */ /* 0x000fea0003800000 */
[----:B------:R-:W-:Y:S01]  /*0d60*/  ISETP.NE.AND P0, PT, R24, R25, PT ;  /* 0x000000191800720c */ /* 0x000fe20003f05270 */
[----:B------:R-:W-:Y:S01]  /*0d70*/  IMAD.MOV.U32 R17, RZ, RZ, -0x80000 ;  /* 0xfff80000ff117424 */ /* 0x000fe200078e00ff */
[----:B------:R-:W-:-:S11]  /*0d80*/  MOV R16, 0x0 ;  /* 0x0000000000107802 */ /* 0x000fd60000000f00 */
[----:B------:R-:W-:Y:S05]  /*0d90*/  @!P0 BRA `(.L_x_8) ;  /* 0x0000000000348947 */ /* 0x000fea0003800000 */
[----:B------:R-:W-:Y:S02]  /*0da0*/  ISETP.NE.AND P0, PT, R24, 0x7ff00000, PT ;  /* 0x7ff000001800780c */ /* 0x000fe40003f05270 */
[----:B------:R-:W-:Y:S02]  /*0db0*/  LOP3.LUT R17, R3, 0x80000000, R11, 0x48, !PT ;  /* 0x8000000003117812 */ /* 0x000fe400078e480b */
[----:B------:R-:W-:-:S13]  /*0dc0*/  ISETP.EQ.OR P0, PT, R25, RZ, !P0 ;  /* 0x000000ff1900720c */ /* 0x000fda0004702670 */
[----:B------:R-:W-:Y:S01]  /*0dd0*/  @P0 LOP3.LUT R2, R17, 0x7ff00000, RZ, 0xfc, !PT ;  /* 0x7ff0000011020812 */ /* 0x000fe200078efcff */
[----:B------:R-:W-:Y:S02]  /*0de0*/  @!P0 IMAD.MOV.U32 R16, RZ, RZ, RZ ;  /* 0x000000ffff108224 */ /* 0x000fe400078e00ff */
[----:B------:R-:W-:Y:S02]  /*0df0*/  @P0 IMAD.MOV.U32 R16, RZ, RZ, RZ ;  /* 0x000000ffff100224 */ /* 0x000fe400078e00ff */
[----:B------:R-:W-:Y:S01]  /*0e00*/  @P0 IMAD.MOV.U32 R17, RZ, RZ, R2 ;  /* 0x000000ffff110224 */ /* 0x000fe200078e0002 */
[----:B------:R-:W-:Y:S06]  /*0e10*/  BRA `(.L_x_8) ;  /* 0x0000000000147947 */ /* 0x000fec0003800000 */
.L_x_10:
[----:B------:R-:W-:Y:S01]  /*0e20*/  LOP3.LUT R17, R11, 0x80000, RZ, 0xfc, !PT ;  /* 0x000800000b117812 */ /* 0x000fe200078efcff */
[----:B------:R-:W-:Y:S01]  /*0e30*/  IMAD.MOV.U32 R16, RZ, RZ, R10 ;  /* 0x000000ffff107224 */ /* 0x000fe200078e000a */
[----:B------:R-:W-:Y:S06]  /*0e40*/  BRA `(.L_x_8) ;  /* 0x0000000000087947 */ /* 0x000fec0003800000 */
.L_x_9:
[----:B------:R-:W-:Y:S01]  /*0e50*/  LOP3.LUT R17, R3, 0x80000, RZ, 0xfc, !PT ;  /* 0x0008000003117812 */ /* 0x000fe200078efcff */
[----:B------:R-:W-:-:S07]  /*0e60*/  IMAD.MOV.U32 R16, RZ, RZ, R2 ;  /* 0x000000ffff107224 */ /* 0x000fce00078e0002 */
.L_x_8:
[----:B------:R-:W-:Y:S01]  /*0e70*/  IMAD.MOV.U32 R23, RZ, RZ, 0x0 ;  /* 0x00000000ff177424 */ /* 0x000fe200078e00ff */
[----:B------:R-:W-:Y:S01]  /*0e80*/  MOV R2, R16 ;  /* 0x0000001000027202 */ /* 0x000fe20000000f00 */
[----:B------:R-:W-:Y:S02]  /*0e90*/  IMAD.MOV.U32 R3, RZ, RZ, R17 ;  /* 0x000000ffff037224 */ /* 0x000fe400078e0011 */
[----:B------:R-:W-:Y:S05]  /*0ea0*/  RET.REL.NODEC R22 `(_Z8imrotatePhS_jjjjdd) ;  /* 0xfffffff016547950 */ /* 0x000fea0003c3ffff */
        .weak           $__internal_1_$__cuda_sm20_dsqrt_rn_f64_mediumpath_v1
        .type           $__internal_1_$__cuda_sm20_dsqrt_rn_f64_mediumpath_v1,@function
        .size           $__internal_1_$__cuda_sm20_dsqrt_rn_f64_mediumpath_v1,(.L_x_16 - $__internal_1_$__cuda_sm20_dsqrt_rn_f64_mediumpath_v1)
$__internal_1_$__cuda_sm20_dsqrt_rn_f64_mediumpath_v1:
[----:B------:R-:W-:Y:S01]  /*0eb0*/  ISETP.GE.U32.AND P0, PT, R10, -0x3400000, PT ;  /* 0xfcc000000a00780c */ /* 0x000fe20003f06070 */
[----:B------:R-:W-:-:S12]  /*0ec0*/  IMAD.MOV.U32 R13, RZ, RZ, R19 ;  /* 0x000000ffff0d7224 */ /* 0x000fd800078e0013 */
[----:B------:R-:W-:Y:S05]  /*0ed0*/  @!P0 BRA `(.L_x_11) ;  /* 0x0000000000208947 */ /* 0x000fea0003800000 */
[----:B------:R-:W-:-:S10]  /*0ee0*/  DFMA.RM R12, R16, R12, R14 ;  /* 0x0000000c100c722b */ /* 0x000fd4000000400e */
[----:B------:R-:W-:-:S05]  /*0ef0*/  IADD3 R10, P0, PT, R12, 0x1, RZ ;  /* 0x000000010c0a7810 */ /* 0x000fca0007f1e0ff */
[----:B------:R-:W-:-:S06]  /*0f00*/  IMAD.X R11, RZ, RZ, R13, P0 ;  /* 0x000000ffff0b7224 */ /* 0x000fcc00000e060d */
[----:B------:R-:W-:-:S08]  /*0f10*/  DFMA.RP R2, -R12, R10, R2 ;  /* 0x0000000a0c02722b */ /* 0x000fd00000008102 */
[----:B------:R-:W-:-:S06]  /*0f20*/  DSETP.GT.AND P0, PT, R2, RZ, PT ;  /* 0x000000ff0200722a */ /* 0x000fcc0003f04000 */
[----:B------:R-:W-:Y:S02]  /*0f30*/  FSEL R10, R10, R12, P0 ;  /* 0x0000000c0a0a7208 */ /* 0x000fe40000000000 */
[----:B------:R-:W-:Y:S01]  /*0f40*/  FSEL R11, R11, R13, P0 ;  /* 0x0000000d0b0b7208 */ /* 0x000fe20000000000 */
[----:B------:R-:W-:Y:S06]  /*0f50*/  BRA `(.L_x_12) ;  /* 0x0000000000647947 */ /* 0x000fec0003800000 */
.L_x_11:
[----:B------:R-:W-:-:S14]  /*0f60*/  DSETP.NE.AND P0, PT, R2, RZ, PT ;  /* 0x000000ff0200722a */ /* 0x000fdc0003f05000 */
[----:B------:R-:W-:Y:S05]  /*0f70*/  @!P0 BRA `(.L_x_13) ;  /* 0x0000000000588947 */ /* 0x000fea0003800000 */
[----:B------:R-:W-:-:S13]  /*0f80*/  ISETP.GE.AND P0, PT, R3, RZ, PT ;  /* 0x000000ff0300720c */ /* 0x000fda0003f06270 */
[----:B------:R-:W-:Y:S02]  /*0f90*/  @!P0 IMAD.MOV.U32 R10, RZ, RZ, 0x0 ;  /* 0x00000000ff0a8424 */ /* 0x000fe400078e00ff */
[----:B------:R-:W-:Y:S01]  /*0fa0*/  @!P0 IMAD.MOV.U32 R11, RZ, RZ, -0x80000 ;  /* 0xfff80000ff0b8424 */ /* 0x000fe200078e00ff */
[----:B------:R-:W-:Y:S06]  /*0fb0*/  @!P0 BRA `(.L_x_12) ;  /* 0x00000000004c8947 */ /* 0x000fec0003800000 */
[----:B------:R-:W-:-:S13]  /*0fc0*/  ISETP.GT.AND P0, PT, R3, 0x7fefffff, PT ;  /* 0x7fefffff0300780c */ /* 0x000fda0003f04270 */
[----:B------:R-:W-:Y:S05]  /*0fd0*/  @P0 BRA `(.L_x_13) ;  /* 0x0000000000400947 */ /* 0x000fea0003800000 */
[----:B------:R-:W-:Y:S01]  /*0fe0*/  DMUL R2, R2, 8.11296384146066816958e+31 ;  /* 0x4690000002027828 */ /* 0x000fe20000000000 */
[----:B------:R-:W-:Y:S01]  /*0ff0*/  MOV R10, RZ ;  /* 0x000000ff000a7202 */ /* 0x000fe20000000f00 */
[----:B------:R-:W-:Y:S02]  /*1000*/  IMAD.MOV.U32 R14, RZ, RZ, 0x0 ;  /* 0x00000000ff0e7424 */ /* 0x000fe400078e00ff */
[----:B------:R-:W-:Y:S02]  /*1010*/  IMAD.MOV.U32 R15, RZ, RZ, 0x3fd80000 ;  /* 0x3fd80000ff0f7424 */ /* 0x000fe400078e00ff */
[----:B------:R-:W0:Y:S02]  /*1020*/  MUFU.RSQ64H R11, R3 ;  /* 0x00000003000b7308 */ /* 0x000e240000001c00 */
[----:B0-----:R-:W-:-:S08]  /*1030*/  DMUL R12, R10, R10 ;  /* 0x0000000a0a0c7228 */ /* 0x001fd00000000000 */
[----:B------:R-:W-:-:S08]  /*1040*/  DFMA R12, R2, -R12, 1 ;  /* 0x3ff00000020c742b */ /* 0x000fd0000000080c */
[----:B------:R-:W-:Y:S02]  /*1050*/  DFMA R14, R12, R14, 0.5 ;  /* 0x3fe000000c0e742b */ /* 0x000fe4000000000e */
[----:B------:R-:W-:-:S08]  /*1060*/  DMUL R12, R10, R12 ;  /* 0x0000000c0a0c7228 */ /* 0x000fd00000000000 */
[----:B------:R-:W-:-:S08]  /*1070*/  DFMA R12, R14, R12, R10 ;  /* 0x0000000c0e0c722b */ /* 0x000fd0000000000a */
[----:B------:R-:W-:Y:S02]  /*1080*/  DMUL R10, R2, R12 ;  /* 0x0000000c020a7228 */ /* 0x000fe40000000000 */
[----:B------:R-:W-:-:S06]  /*1090*/  VIADD R13, R13, 0xfff00000 ;  /* 0xfff000000d0d7836 */ /* 0x000fcc0000000000 */
[----:B------:R-:W-:-:S08]  /*10a0*/  DFMA R14, R10, -R10, R2 ;  /* 0x8000000a0a0e722b */ /* 0x000fd00000000002 */
[----:B------:R-:W-:-:S10]  /*10b0*/  DFMA R10, R12, R14, R10 ;  /* 0x0000000e0c0a722b */ /* 0x000fd4000000000a */
[----:B------:R-:W-:Y:S01]  /*10c0*/  VIADD R11, R11, 0xfcb00000 ;  /* 0xfcb000000b0b7836 */ /* 0x000fe20000000000 */
[----:B------:R-:W-:Y:S06]  /*10d0*/  BRA `(.L_x_12) ;  /* 0x0000000000047947 */ /* 0x000fec0003800000 */
.L_x_13:
[----:B------:R-:W-:-:S11]  /*10e0*/  DADD R10, R2, R2 ;  /* 0x00000000020a7229 */ /* 0x000fd60000000002 */
.L_x_12:
[----:B------:R-:W-:-:S04]  /*10f0*/  IMAD.MOV.U32 R21, RZ, RZ, 0x0 ;  /* 0x00000000ff157424 */ /* 0x000fc800078e00ff */
[----:B------:R-:W-:Y:S05]  /*1100*/  RET.REL.NODEC R20 `(_Z8imrotatePhS_jjjjdd) ;  /* 0xffffffec14bc7950 */ /* 0x000fea0003c3ffff */
.L_x_14:
        /* <DEDUP_REMOVED lines=15> */
.L_x_16:


//--------------------- .nv.shared._Z9imrotate5PhPjjjjjddd --------------------------
	.section	.nv.shared._Z9imrotate5PhPjjjjjddd,"aw",@nobits
	.sectionflags	@""
	.align	4
.nv.shared._Z9imrotate5PhPjjjjjddd:
	.zero		25600


//--------------------- .nv.shared.reserved.0     --------------------------
	.section	.nv.shared.reserved.0,"aw",@nobits
	.weak		__nv_reservedSMEM_offset_0_alias
	.size		__nv_reservedSMEM_offset_0_alias, 0, 64
	.other		__nv_reservedSMEM_offset_0_alias,@"STO_CUDA_RESERVED_SHARED STV_DEFAULT"
__nv_reservedSMEM_offset_0_alias:
	.zero		0
	.zero		64


//--------------------- .nv.shared._Z9imrotate4PhS_jjjddd --------------------------
	.section	.nv.shared._Z9imrotate4PhS_jjjddd,"aw",@nobits
	.sectionflags	@""
.nv.shared._Z9imrotate4PhS_jjjddd:
	.zero		13312


//--------------------- .nv.shared._Z9imrotate3PhS_jjjddd --------------------------
	.section	.nv.shared._Z9imrotate3PhS_jjjddd,"aw",@nobits
	.sectionflags	@""
.nv.shared._Z9imrotate3PhS_jjjddd:
	.zero		7168


//--------------------- .nv.shared._Z9imrotate2PhS_jjjddd --------------------------
	.section	.nv.shared._Z9imrotate2PhS_jjjddd,"aw",@nobits
	.sectionflags	@""
.nv.shared._Z9imrotate2PhS_jjjddd:
	.zero		4096


//--------------------- .nv.shared._Z8imrotatePhS_jjjjdd --------------------------
	.section	.nv.shared._Z8imrotatePhS_jjjjdd,"aw",@nobits
	.sectionflags	@""
.nv.shared._Z8imrotatePhS_jjjjdd:
	.zero		50176


//--------------------- .nv.constant0._Z9imrotate5PhPjjjjjddd --------------------------
	.section	.nv.constant0._Z9imrotate5PhPjjjjjddd,"a",@progbits
	.sectionflags	@""
	.align	4
.nv.constant0._Z9imrotate5PhPjjjjjddd:
	.zero		952


//--------------------- .nv.constant0._Z9imrotate4PhS_jjjddd --------------------------
	.section	.nv.constant0._Z9imrotate4PhS_jjjddd,"a",@progbits
	.sectionflags	@""
	.align	4
.nv.constant0._Z9imrotate4PhS_jjjddd:
	.zero		952


//--------------------- .nv.constant0._Z9imrotate3PhS_jjjddd --------------------------
	.section	.nv.constant0._Z9imrotate3PhS_jjjddd,"a",@progbits
	.sectionflags	@""
	.align	4
.nv.constant0._Z9imrotate3PhS_jjjddd:
	.zero		952


//--------------------- .nv.constant0._Z9imrotate2PhS_jjjddd --------------------------
	.section	.nv.constant0._Z9imrotate2PhS_jjjddd,"a",@progbits
	.sectionflags	@""
	.align	4
.nv.constant0._Z9imrotate2PhS_jjjddd:
	.zero		952


//--------------------- .nv.constant0._Z8imrotatePhS_jjjjdd --------------------------
	.section	.nv.constant0._Z8imrotatePhS_jjjjdd,"a",@progbits
	.sectionflags	@""
	.align	4
.nv.constant0._Z8imrotatePhS_jjjjdd:
	.zero		944


//--------------------- SYMBOLS --------------------------

	.type		.nv.reservedSmem.offset0,@object
	.size		.nv.reservedSmem.offset0,0x4
	.type		.nv.reservedSmem.cap,@object
	.size		.nv.reservedSmem.cap,0x4
